// auto-generated by cutlass_sweep.gemm — config: {"arch": "sm_100", "cluster_m": 1, "cluster_n": 1, "dtype": "bf16", "dtype_b": "bf16", "layout": "nn", "stages": 0, "tile_k": 32, "tile_m": 64, "tile_n": 64}
#include "cutlass/cutlass.h"
#include "cutlass/gemm/collective/collective_builder.hpp"
#include "cutlass/gemm/device/gemm_universal_adapter.h"
#include "cutlass/gemm/kernel/gemm_universal.hpp"
#include "cutlass/epilogue/collective/collective_builder.hpp"

using ElemA = cutlass::bfloat16_t;
using ElemB = cutlass::bfloat16_t;
using ElemCD = cutlass::bfloat16_t;
using Acc  = float;
using TileShape    = cute::Shape<cute::_64, cute::_64, cute::_32>;
using ClusterShape = cute::Shape<cute::_1, cute::_1, cute::_1>;

using CollectiveEpilogue = typename cutlass::epilogue::collective::CollectiveBuilder<
    cutlass::arch::Sm100, cutlass::arch::OpClassTensorOp,
    TileShape, ClusterShape,
    cutlass::epilogue::collective::EpilogueTileAuto,
    Acc, Acc,
    ElemCD, cutlass::layout::RowMajor, 128 / cutlass::sizeof_bits<ElemCD>::value,
    ElemCD, cutlass::layout::RowMajor, 128 / cutlass::sizeof_bits<ElemCD>::value,
    cutlass::epilogue::collective::EpilogueScheduleAuto
  >::CollectiveOp;

using CollectiveMainloop = typename cutlass::gemm::collective::CollectiveBuilder<
    cutlass::arch::Sm100, cutlass::arch::OpClassTensorOp,
    ElemA, cutlass::layout::RowMajor, 128 / cutlass::sizeof_bits<ElemA>::value,
    ElemB, cutlass::layout::RowMajor, 128 / cutlass::sizeof_bits<ElemB>::value,
    Acc,
    TileShape, ClusterShape,
    cutlass::gemm::collective::StageCountAutoCarveout<static_cast<int>(sizeof(typename CollectiveEpilogue::SharedStorage))>,
    cutlass::gemm::collective::KernelScheduleAuto
  >::CollectiveOp;

using GemmKernel = cutlass::gemm::kernel::GemmUniversal<
    cute::Shape<int,int,int,int>,
    CollectiveMainloop,
    CollectiveEpilogue
>;
using Gemm = cutlass::gemm::device::GemmUniversalAdapter<GemmKernel>;

// Force the device kernel symbol into the cubin without needing a host main.
auto* _anchor = &cutlass::device_kernel<GemmKernel>;


// ===== COMPILED SASS (sm_100a) =====

	.target	sm_100a

	.elftype	@"ET_EXEC"


//--------------------- .note.nv.tkinfo           --------------------------
	.section	.note.nv.tkinfo,"",@"SHT_NOTE"
	.sectionflags	@"SHF_NOTE_NV_TKINFO"
	.tkinfo
        /*0018*/ 	.word	0x00000002
        /*0030*/ 	.string	""
        /*0030*/ 	.string	"ptxas"
        /*0030*/ 	.string	"Cuda compilation tools, release 13.0, V13.0.88"
        /*0030*/ 	.string	"Build cuda_13.0.r13.0/compiler.36424714_0"
        /*0030*/ 	.string	"-arch sm_100a -m 64 "



//--------------------- .note.nv.cuinfo           --------------------------
	.section	.note.nv.cuinfo,"",@"SHT_NOTE"
	.sectionflags	@"SHF_NOTE_NV_CUINFO"
        /*0018*/ 	.short	0x0002
        /*001a*/ 	.short	0x0064
        /*001c*/ 	.short	0x0082
	.zero		2


//--------------------- .nv.info                  --------------------------
	.section	.nv.info,"",@"SHT_CUDA_INFO"
	.align	4


	//----- nvinfo : EIATTR_REGCOUNT
	.align		4
        /*0000*/ 	.byte	0x04, 0x2f
        /*0002*/ 	.short	(.L_19 - .L_18)
	.align		4
.L_18:
        /*0004*/ 	.word	index@(_ZN7cutlass13device_kernelINS_4gemm6kernel13GemmUniversalIN4cute5tupleIJiiiiEEENS1_10collective13CollectiveMmaINS1_35MainloopSm100TmaUmmaWarpSpecializedILi26ELi2ELi4ENS5_IJNS4_1CILi1EEESB_SB_EEEEENS5_IJNSA_ILi64EEESE_NSA_ILi32EEEEEENS_10bfloat16_tENS5_IJlSB_lEEESH_NS5_IJSB_llEEENS4_8TiledMMAINS4_8MMA_AtomIJNS4_20SM100_MMA_F16BF16_SSISH_SH_fLi64ELi64ELNS4_4UMMA5MajorE0ELSO_1ELNSN_7ScaleInE0ELSP_0EEEEEENS4_6LayoutISC_NS5_IJNSA_ILi0EEEST_ST_EEEEENS5_IJNS4_10UnderscoreESW_SW_EEEEENS4_13SM90_TMA_LOADENS4_14ComposedLayoutINS4_7SwizzleILi2ELi4ELi3EEENS4_18smem_ptr_flag_bitsILi16EEENSS_INS5_IJNSA_ILi8EEESF_EEENS5_IJSF_SB_EEEEEEEvNS4_8identityESZ_NS10_INS11_ILi3ELi4ELi3EEES14_NSS_INS5_IJSE_S15_EEENS5_IJSB_SE_EEEEEEEvS1A_EENS_8epilogue10collective18CollectiveEpilogueINS1H_23Sm100TmaWarpSpecializedILi3ELi2ELi16ELb1ELb0EEEJSG_NS5_IJNSS_ISE_SB_EENSS_ISF_SB_EEEEESH_SI_SH_SI_NS1H_6fusion15FusionCallbacksIS1L_NS1P_17LinearCombinationISH_fSH_fLNS_15FloatRoundStyleE2EEESG_S1O_JEEENS4_5SM1004TMEM4LOAD26SM100_TMEM_LOAD_16dp256b4xESZ_S19_NS4_17SM75_U32x4_LDSM_NENS4_14SM90_TMA_STOREES19_NS4_17SM90_U32x4_STSM_NENS4_39AutoVectorizingCopyWithAssumedAlignmentILi128EEEEEEvvEEEEvNT_6ParamsE)
        /*0008*/ 	.word	0x0000004f


	//----- nvinfo : EIATTR_FRAME_SIZE
	.align		4
.L_19:
        /*000c*/ 	.byte	0x04, 0x11
        /*000e*/ 	.short	(.L_21 - .L_20)
	.align		4
.L_20:
        /*0010*/ 	.word	index@($__internal_2_$__cuda_sm10x_tcgen05_guardrail_trap_unallocated_columns_being_dealloced)
        /*0014*/ 	.word	0x00000000


	//----- nvinfo : EIATTR_FRAME_SIZE
	.align		4
.L_21:
        /*0018*/ 	.byte	0x04, 0x11
        /*001a*/ 	.short	(.L_23 - .L_22)
	.align		4
.L_22:
        /*001c*/ 	.word	index@($__internal_1_$__cuda_sm10x_tcgen05_guardrail_trap_phase_invalid_during_alloc)
        /*0020*/ 	.word	0x00000000


	//----- nvinfo : EIATTR_FRAME_SIZE
	.align		4
.L_23:
        /*0024*/ 	.byte	0x04, 0x11
        /*0026*/ 	.short	(.L_25 - .L_24)
	.align		4
.L_24:
        /*0028*/ 	.word	index@($__internal_0_$__cuda_sm10x_tcgen05_guardrail_trap_col_being_dealloced_not_returned_by_alloc)
        /*002c*/ 	.word	0x00000000


	//----- nvinfo : EIATTR_FRAME_SIZE
	.align		4
.L_25:
        /*0030*/ 	.byte	0x04, 0x11
        /*0032*/ 	.short	(.L_27 - .L_26)
	.align		4
.L_26:
        /*0034*/ 	.word	index@(_ZN7cutlass13device_kernelINS_4gemm6kernel13GemmUniversalIN4cute5tupleIJiiiiEEENS1_10collective13CollectiveMmaINS1_35MainloopSm100TmaUmmaWarpSpecializedILi26ELi2ELi4ENS5_IJNS4_1CILi1EEESB_SB_EEEEENS5_IJNSA_ILi64EEESE_NSA_ILi32EEEEEENS_10bfloat16_tENS5_IJlSB_lEEESH_NS5_IJSB_llEEENS4_8TiledMMAINS4_8MMA_AtomIJNS4_20SM100_MMA_F16BF16_SSISH_SH_fLi64ELi64ELNS4_4UMMA5MajorE0ELSO_1ELNSN_7ScaleInE0ELSP_0EEEEEENS4_6LayoutISC_NS5_IJNSA_ILi0EEEST_ST_EEEEENS5_IJNS4_10UnderscoreESW_SW_EEEEENS4_13SM90_TMA_LOADENS4_14ComposedLayoutINS4_7SwizzleILi2ELi4ELi3EEENS4_18smem_ptr_flag_bitsILi16EEENSS_INS5_IJNSA_ILi8EEESF_EEENS5_IJSF_SB_EEEEEEEvNS4_8identityESZ_NS10_INS11_ILi3ELi4ELi3EEES14_NSS_INS5_IJSE_S15_EEENS5_IJSB_SE_EEEEEEEvS1A_EENS_8epilogue10collective18CollectiveEpilogueINS1H_23Sm100TmaWarpSpecializedILi3ELi2ELi16ELb1ELb0EEEJSG_NS5_IJNSS_ISE_SB_EENSS_ISF_SB_EEEEESH_SI_SH_SI_NS1H_6fusion15FusionCallbacksIS1L_NS1P_17LinearCombinationISH_fSH_fLNS_15FloatRoundStyleE2EEESG_S1O_JEEENS4_5SM1004TMEM4LOAD26SM100_TMEM_LOAD_16dp256b4xESZ_S19_NS4_17SM75_U32x4_LDSM_NENS4_14SM90_TMA_STOREES19_NS4_17SM90_U32x4_STSM_NENS4_39AutoVectorizingCopyWithAssumedAlignmentILi128EEEEEEvvEEEEvNT_6ParamsE)
        /*0038*/ 	.word	0x00000000


	//----- nvinfo : EIATTR_MIN_STACK_SIZE
	.align		4
.L_27:
        /*003c*/ 	.byte	0x04, 0x12
        /*003e*/ 	.short	(.L_29 - .L_28)
	.align		4
.L_28:
        /*0040*/ 	.word	index@(_ZN7cutlass13device_kernelINS_4gemm6kernel13GemmUniversalIN4cute5tupleIJiiiiEEENS1_10collective13CollectiveMmaINS1_35MainloopSm100TmaUmmaWarpSpecializedILi26ELi2ELi4ENS5_IJNS4_1CILi1EEESB_SB_EEEEENS5_IJNSA_ILi64EEESE_NSA_ILi32EEEEEENS_10bfloat16_tENS5_IJlSB_lEEESH_NS5_IJSB_llEEENS4_8TiledMMAINS4_8MMA_AtomIJNS4_20SM100_MMA_F16BF16_SSISH_SH_fLi64ELi64ELNS4_4UMMA5MajorE0ELSO_1ELNSN_7ScaleInE0ELSP_0EEEEEENS4_6LayoutISC_NS5_IJNSA_ILi0EEEST_ST_EEEEENS5_IJNS4_10UnderscoreESW_SW_EEEEENS4_13SM90_TMA_LOADENS4_14ComposedLayoutINS4_7SwizzleILi2ELi4ELi3EEENS4_18smem_ptr_flag_bitsILi16EEENSS_INS5_IJNSA_ILi8EEESF_EEENS5_IJSF_SB_EEEEEEEvNS4_8identityESZ_NS10_INS11_ILi3ELi4ELi3EEES14_NSS_INS5_IJSE_S15_EEENS5_IJSB_SE_EEEEEEEvS1A_EENS_8epilogue10collective18CollectiveEpilogueINS1H_23Sm100TmaWarpSpecializedILi3ELi2ELi16ELb1ELb0EEEJSG_NS5_IJNSS_ISE_SB_EENSS_ISF_SB_EEEEESH_SI_SH_SI_NS1H_6fusion15FusionCallbacksIS1L_NS1P_17LinearCombinationISH_fSH_fLNS_15FloatRoundStyleE2EEESG_S1O_JEEENS4_5SM1004TMEM4LOAD26SM100_TMEM_LOAD_16dp256b4xESZ_S19_NS4_17SM75_U32x4_LDSM_NENS4_14SM90_TMA_STOREES19_NS4_17SM90_U32x4_STSM_NENS4_39AutoVectorizingCopyWithAssumedAlignmentILi128EEEEEEvvEEEEvNT_6ParamsE)
        /*0044*/ 	.word	0x00000000
.L_29:


//--------------------- .nv.compat                --------------------------
	.section	.nv.compat,"",@"SHT_CUDA_COMPAT_INFO"
	.align	4
        /*0000*/ 	.byte	0x02, 0x09, 0x01, 0x00, 0x02, 0x02, 0x02, 0x00, 0x02, 0x05, 0x05, 0x00, 0x03, 0x07, 0x01, 0x01
        /*0010*/ 	.byte	0x02, 0x03, 0x01, 0x00, 0x02, 0x06, 0x01, 0x00, 0x04, 0x0b, 0x08, 0x00, 0x09, 0x00, 0x00, 0x00
        /*0020*/ 	.byte	0x00, 0x00, 0x00, 0x00


//--------------------- .nv.info._ZN7cutlass13device_kernelINS_4gemm6kernel13GemmUniversalIN4cute5tupleIJiiiiEEENS1_10collective13CollectiveMmaINS1_35MainloopSm100TmaUmmaWarpSpecializedILi26ELi2ELi4ENS5_IJNS4_1CILi1EEESB_SB_EEEEENS5_IJNSA_ILi64EEESE_NSA_ILi32EEEEEENS_10bfloat16_tENS5_IJlSB_lEEESH_NS5_IJSB_llEEENS4_8TiledMMAINS4_8MMA_AtomIJNS4_20SM100_MMA_F16BF16_SSISH_SH_fLi64ELi64ELNS4_4UMMA5MajorE0ELSO_1ELNSN_7ScaleInE0ELSP_0EEEEEENS4_6LayoutISC_NS5_IJNSA_ILi0EEEST_ST_EEEEENS5_IJNS4_10UnderscoreESW_SW_EEEEENS4_13SM90_TMA_LOADENS4_14ComposedLayoutINS4_7SwizzleILi2ELi4ELi3EEENS4_18smem_ptr_flag_bitsILi16EEENSS_INS5_IJNSA_ILi8EEESF_EEENS5_IJSF_SB_EEEEEEEvNS4_8identityESZ_NS10_INS11_ILi3ELi4ELi3EEES14_NSS_INS5_IJSE_S15_EEENS5_IJSB_SE_EEEEEEEvS1A_EENS_8epilogue10collective18CollectiveEpilogueINS1H_23Sm100TmaWarpSpecializedILi3ELi2ELi16ELb1ELb0EEEJSG_NS5_IJNSS_ISE_SB_EENSS_ISF_SB_EEEEESH_SI_SH_SI_NS1H_6fusion15FusionCallbacksIS1L_NS1P_17LinearCombinationISH_fSH_fLNS_15FloatRoundStyleE2EEESG_S1O_JEEENS4_5SM1004TMEM4LOAD26SM100_TMEM_LOAD_16dp256b4xESZ_S19_NS4_17SM75_U32x4_LDSM_NENS4_14SM90_TMA_STOREES19_NS4_17SM90_U32x4_STSM_NENS4_39AutoVectorizingCopyWithAssumedAlignmentILi128EEEEEEvvEEEEvNT_6ParamsE --------------------------
	.section	.nv.info._ZN7cutlass13device_kernelINS_4gemm6kernel13GemmUniversalIN4cute5tupleIJiiiiEEENS1_10collective13CollectiveMmaINS1_35MainloopSm100TmaUmmaWarpSpecializedILi26ELi2ELi4ENS5_IJNS4_1CILi1EEESB_SB_EEEEENS5_IJNSA_ILi64EEESE_NSA_ILi32EEEEEENS_10bfloat16_tENS5_IJlSB_lEEESH_NS5_IJSB_llEEENS4_8TiledMMAINS4_8MMA_AtomIJNS4_20SM100_MMA_F16BF16_SSISH_SH_fLi64ELi64ELNS4_4UMMA5MajorE0ELSO_1ELNSN_7ScaleInE0ELSP_0EEEEEENS4_6LayoutISC_NS5_IJNSA_ILi0EEEST_ST_EEEEENS5_IJNS4_10UnderscoreESW_SW_EEEEENS4_13SM90_TMA_LOADENS4_14ComposedLayoutINS4_7SwizzleILi2ELi4ELi3EEENS4_18smem_ptr_flag_bitsILi16EEENSS_INS5_IJNSA_ILi8EEESF_EEENS5_IJSF_SB_EEEEEEEvNS4_8identityESZ_NS10_INS11_ILi3ELi4ELi3EEES14_NSS_INS5_IJSE_S15_EEENS5_IJSB_SE_EEEEEEEvS1A_EENS_8epilogue10collective18CollectiveEpilogueINS1H_23Sm100TmaWarpSpecializedILi3ELi2ELi16ELb1ELb0EEEJSG_NS5_IJNSS_ISE_SB_EENSS_ISF_SB_EEEEESH_SI_SH_SI_NS1H_6fusion15FusionCallbacksIS1L_NS1P_17LinearCombinationISH_fSH_fLNS_15FloatRoundStyleE2EEESG_S1O_JEEENS4_5SM1004TMEM4LOAD26SM100_TMEM_LOAD_16dp256b4xESZ_S19_NS4_17SM75_U32x4_LDSM_NENS4_14SM90_TMA_STOREES19_NS4_17SM90_U32x4_STSM_NENS4_39AutoVectorizingCopyWithAssumedAlignmentILi128EEEEEEvvEEEEvNT_6ParamsE,"",@"SHT_CUDA_INFO"
	.sectionflags	@""
	.align	4


	//----- nvinfo : EIATTR_CUDA_API_VERSION
	.align		4
        /*0000*/ 	.byte	0x04, 0x37
        /*0002*/ 	.short	(.L_31 - .L_30)
.L_30:
        /*0004*/ 	.word	0x00000082


	//----- nvinfo : EIATTR_KPARAM_INFO
	.align		4
.L_31:
        /*0008*/ 	.byte	0x04, 0x17
        /*000a*/ 	.short	(.L_33 - .L_32)
.L_32:
        /*000c*/ 	.word	0x00000000
        /*0010*/ 	.short	0x0000
        /*0012*/ 	.short	0x0000
        /*0014*/ 	.byte	0x00, 0xf0, 0x01, 0x20


	//----- nvinfo : EIATTR_AT_ENTRY_FRAGMENTS
	.align		4
.L_33:
        /*0018*/ 	.byte	0x04, 0x4f
        /*001a*/ 	.short	(.L_35 - .L_34)


	//   ....[0]....
.L_34:
        /*001c*/ 	.word	0x00000006


	//----- nvinfo : EIATTR_RESERVED_SMEM_USED
	.align		4
.L_35:
        /*0020*/ 	.byte	0x01, 0x41
	.zero		2


	//----- nvinfo : EIATTR_SPARSE_MMA_MASK
	.align		4
        /*0024*/ 	.byte	0x03, 0x50
        /*0026*/ 	.short	0x0000


	//----- nvinfo : EIATTR_TCGEN05_1CTA_USED
	.align		4
        /*0028*/ 	.byte	0x01, 0x51
	.zero		2


	//----- nvinfo : EIATTR_MAXREG_COUNT
	.align		4
        /*002c*/ 	.byte	0x03, 0x1b
        /*002e*/ 	.short	0x00ff


	//----- nvinfo : EIATTR_NUM_BARRIERS
	.align		4
        /*0030*/ 	.byte	0x02, 0x4c
        /*0032*/ 	.byte	0x07
	.zero		1


	//----- nvinfo : EIATTR_EXTERNS
	.align		4
        /*0034*/ 	.byte	0x04, 0x0f
        /*0036*/ 	.short	(.L_37 - .L_36)


	//   ....[0]....
	.align		4
.L_36:
        /*0038*/ 	.word	index@(__assertfail)


	//----- nvinfo : EIATTR_MERCURY_ISA_VERSION
	.align		4
.L_37:
        /*003c*/ 	.byte	0x03, 0x5f
        /*003e*/ 	.short	0x0101


	//----- nvinfo : EIATTR_INT_WARP_WIDE_INSTR_OFFSETS
	.align		4
        /*0040*/ 	.byte	0x04, 0x31
        /*0042*/ 	.short	(.L_39 - .L_38)


	//   ....[0]....
.L_38:
        /*0044*/ 	.word	0x00002090


	//   ....[1]....
        /*0048*/ 	.word	0x000046a0


	//   ....[2]....
        /*004c*/ 	.word	0x000046d0


	//   ....[3]....
        /*0050*/ 	.word	0x00004720


	//   ....[4]....
        /*0054*/ 	.word	0x00005000


	//   ....[5]....
        /*0058*/ 	.word	0x00005020


	//   ....[6]....
        /*005c*/ 	.word	0x000052f0


	//   ....[7]....
        /*0060*/ 	.word	0x00005420


	//----- nvinfo : EIATTR_COOP_GROUP_MASK_REGIDS
	.align		4
.L_39:
        /*0064*/ 	.byte	0x04, 0x29
        /*0066*/ 	.short	(.L_41 - .L_40)


	//   ....[0]....
.L_40:
        /*0068*/ 	.word	0xffffffff


	//   ....[1]....
        /*006c*/ 	.word	0xffffffff


	//   ....[2]....
        /*0070*/ 	.word	0xffffffff


	//   ....[3]....
        /*0074*/ 	.word	0xffffffff


	//   ....[4]....
        /*0078*/ 	.word	0xffffffff


	//   ....[5]....
        /*007c*/ 	.word	0xffffffff


	//   ....[6]....
        /*0080*/ 	.word	0xffffffff


	//   ....[7]....
        /*0084*/ 	.word	0xffffffff


	//   ....[8]....
        /*0088*/ 	.word	0xffffffff


	//   ....[9]....
        /*008c*/ 	.word	0xffffffff


	//   ....[10]....
        /*0090*/ 	.word	0xffffffff


	//   ....[11]....
        /*0094*/ 	.word	0xffffffff


	//   ....[12]....
        /*0098*/ 	.word	0xffffffff


	//----- nvinfo : EIATTR_COOP_GROUP_INSTR_OFFSETS
	.align		4
.L_41:
        /*009c*/ 	.byte	0x04, 0x28
        /*009e*/ 	.short	(.L_43 - .L_42)


	//   ....[0]....
.L_42:
        /*00a0*/ 	.word	0x00000090


	//   ....[1]....
        /*00a4*/ 	.word	0x000004d0


	//   ....[2]....
        /*00a8*/ 	.word	0x00000930


	//   ....[3]....
        /*00ac*/ 	.word	0x00000ab0


	//   ....[4]....
        /*00b0*/ 	.word	0x00000bb0


	//   ....[5]....
        /*00b4*/ 	.word	0x00000d20


	//   ....[6]....
        /*00b8*/ 	.word	0x00000ec0


	//   ....[7]....
        /*00bc*/ 	.word	0x00001f70


	//   ....[8]....
        /*00c0*/ 	.word	0x000039b0


	//   ....[9]....
        /*00c4*/ 	.word	0x00003bc0


	//   ....[10]....
        /*00c8*/ 	.word	0x00003bf0


	//   ....[11]....
        /*00cc*/ 	.word	0x00004590


	//   ....[12]....
        /*00d0*/ 	.word	0x000047c0


	//----- nvinfo : EIATTR_VRC_CTA_INIT_COUNT
	.align		4
.L_43:
        /*00d4*/ 	.byte	0x02, 0x4a
        /*00d6*/ 	.byte	0x80
	.zero		1


	//----- nvinfo : EIATTR_SYSCALL_OFFSETS
	.align		4
        /*00d8*/ 	.byte	0x04, 0x46
        /*00da*/ 	.short	(.L_45 - .L_44)


	//   ....[0]....
.L_44:
        /*00dc*/ 	.word	0x00006000


	//   ....[1]....
        /*00e0*/ 	.word	0x000060f0


	//   ....[2]....
        /*00e4*/ 	.word	0x000068d0


	//   ....[3]....
        /*00e8*/ 	.word	0x00007210


	//----- nvinfo : EIATTR_MBARRIER_INSTR_OFFSETS
	.align		4
.L_45:
        /*00ec*/ 	.byte	0x04, 0x39
        /*00ee*/ 	.short	(.L_47 - .L_46)


	//   ....[0]....
.L_46:
        /*00f0*/ 	.word	0x000005d0
        /*00f4*/ 	.word	0x000000ff
        /*00f8*/ 	.word	0x00000000
        /*00fc*/ 	.short	0x0100
        /*00fe*/ 	.byte	0x05
	.zero		1


	//   ....[1]....
        /*0100*/ 	.word	0x000005e0
        /*0104*/ 	.word	0x000000ff
        /*0108*/ 	.word	0x000000d0
        /*010c*/ 	.short	0x0100
        /*010e*/ 	.byte	0x05
	.zero		1


	//   ....[2]....
        /*0110*/ 	.word	0x000005f0
        /*0114*/ 	.word	0x000000ff
        /*0118*/ 	.word	0x00000008
        /*011c*/ 	.short	0x0100
        /*011e*/ 	.byte	0x05
	.zero		1


	//   ....[3]....
        /*0120*/ 	.word	0x00000600
        /*0124*/ 	.word	0x000000ff
        /*0128*/ 	.word	0x000000d8
        /*012c*/ 	.short	0x0100
        /*012e*/ 	.byte	0x05
	.zero		1


	//   ....[4]....
        /*0130*/ 	.word	0x00000610
        /*0134*/ 	.word	0x000000ff
        /*0138*/ 	.word	0x00000010
        /*013c*/ 	.short	0x0100
        /*013e*/ 	.byte	0x05
	.zero		1


	//   ....[5]....
        /*0140*/ 	.word	0x00000620
        /*0144*/ 	.word	0x000000ff
        /*0148*/ 	.word	0x000000e0
        /*014c*/ 	.short	0x0100
        /*014e*/ 	.byte	0x05
	.zero		1


	//   ....[6]....
        /*0150*/ 	.word	0x00000630
        /*0154*/ 	.word	0x000000ff
        /*0158*/ 	.word	0x00000018
        /*015c*/ 	.short	0x0100
        /*015e*/ 	.byte	0x05
	.zero		1


	//   ....[7]....
        /*0160*/ 	.word	0x00000640
        /*0164*/ 	.word	0x000000ff
        /*0168*/ 	.word	0x000000e8
        /*016c*/ 	.short	0x0100
        /*016e*/ 	.byte	0x05
	.zero		1


	//   ....[8]....
        /*0170*/ 	.word	0x00000650
        /*0174*/ 	.word	0x000000ff
        /*0178*/ 	.word	0x00000020
        /*017c*/ 	.short	0x0100
        /*017e*/ 	.byte	0x05
	.zero		1


	//   ....[9]....
        /*0180*/ 	.word	0x00000660
        /*0184*/ 	.word	0x000000ff
        /*0188*/ 	.word	0x000000f0
        /*018c*/ 	.short	0x0100
        /*018e*/ 	.byte	0x05
	.zero		1


	//   ....[10]....
        /*0190*/ 	.word	0x00000670
        /*0194*/ 	.word	0x000000ff
        /*0198*/ 	.word	0x00000028
        /*019c*/ 	.short	0x0100
        /*019e*/ 	.byte	0x05
	.zero		1


	//   ....[11]....
        /*01a0*/ 	.word	0x00000680
        /*01a4*/ 	.word	0x000000ff
        /*01a8*/ 	.word	0x000000f8
        /*01ac*/ 	.short	0x0100
        /*01ae*/ 	.byte	0x05
	.zero		1


	//   ....[12]....
        /*01b0*/ 	.word	0x00000690
        /*01b4*/ 	.word	0x000000ff
        /*01b8*/ 	.word	0x00000030
        /*01bc*/ 	.short	0x0100
        /*01be*/ 	.byte	0x05
	.zero		1


	//   ....[13]....
        /*01c0*/ 	.word	0x000006a0
        /*01c4*/ 	.word	0x000000ff
        /*01c8*/ 	.word	0x00000100
        /*01cc*/ 	.short	0x0100
        /*01ce*/ 	.byte	0x05
	.zero		1


	//   ....[14]....
        /*01d0*/ 	.word	0x000006b0
        /*01d4*/ 	.word	0x000000ff
        /*01d8*/ 	.word	0x00000038
        /*01dc*/ 	.short	0x0100
        /*01de*/ 	.byte	0x05
	.zero		1


	//   ....[15]....
        /*01e0*/ 	.word	0x000006c0
        /*01e4*/ 	.word	0x000000ff
        /*01e8*/ 	.word	0x00000108
        /*01ec*/ 	.short	0x0100
        /*01ee*/ 	.byte	0x05
	.zero		1


	//   ....[16]....
        /*01f0*/ 	.word	0x000006d0
        /*01f4*/ 	.word	0x000000ff
        /*01f8*/ 	.word	0x00000040
        /*01fc*/ 	.short	0x0100
        /*01fe*/ 	.byte	0x05
	.zero		1


	//   ....[17]....
        /*0200*/ 	.word	0x000006e0
        /*0204*/ 	.word	0x000000ff
        /*0208*/ 	.word	0x00000110
        /*020c*/ 	.short	0x0100
        /*020e*/ 	.byte	0x05
	.zero		1


	//   ....[18]....
        /*0210*/ 	.word	0x000006f0
        /*0214*/ 	.word	0x000000ff
        /*0218*/ 	.word	0x00000048
        /*021c*/ 	.short	0x0100
        /*021e*/ 	.byte	0x05
	.zero		1


	//   ....[19]....
        /*0220*/ 	.word	0x00000700
        /*0224*/ 	.word	0x000000ff
        /*0228*/ 	.word	0x00000118
        /*022c*/ 	.short	0x0100
        /*022e*/ 	.byte	0x05
	.zero		1


	//   ....[20]....
        /*0230*/ 	.word	0x00000710
        /*0234*/ 	.word	0x000000ff
        /*0238*/ 	.word	0x00000050
        /*023c*/ 	.short	0x0100
        /*023e*/ 	.byte	0x05
	.zero		1


	//   ....[21]....
        /*0240*/ 	.word	0x00000720
        /*0244*/ 	.word	0x000000ff
        /*0248*/ 	.word	0x00000120
        /*024c*/ 	.short	0x0100
        /*024e*/ 	.byte	0x05
	.zero		1


	//   ....[22]....
        /*0250*/ 	.word	0x00000730
        /*0254*/ 	.word	0x000000ff
        /*0258*/ 	.word	0x00000058
        /*025c*/ 	.short	0x0100
        /*025e*/ 	.byte	0x05
	.zero		1


	//   ....[23]....
        /*0260*/ 	.word	0x00000740
        /*0264*/ 	.word	0x000000ff
        /*0268*/ 	.word	0x00000128
        /*026c*/ 	.short	0x0100
        /*026e*/ 	.byte	0x05
	.zero		1


	//   ....[24]....
        /*0270*/ 	.word	0x00000750
        /*0274*/ 	.word	0x000000ff
        /*0278*/ 	.word	0x00000060
        /*027c*/ 	.short	0x0100
        /*027e*/ 	.byte	0x05
	.zero		1


	//   ....[25]....
        /*0280*/ 	.word	0x00000760
        /*0284*/ 	.word	0x000000ff
        /*0288*/ 	.word	0x00000130
        /*028c*/ 	.short	0x0100
        /*028e*/ 	.byte	0x05
	.zero		1


	//   ....[26]....
        /*0290*/ 	.word	0x00000770
        /*0294*/ 	.word	0x000000ff
        /*0298*/ 	.word	0x00000068
        /*029c*/ 	.short	0x0100
        /*029e*/ 	.byte	0x05
	.zero		1


	//   ....[27]....
        /*02a0*/ 	.word	0x00000780
        /*02a4*/ 	.word	0x000000ff
        /*02a8*/ 	.word	0x00000138
        /*02ac*/ 	.short	0x0100
        /*02ae*/ 	.byte	0x05
	.zero		1


	//   ....[28]....
        /*02b0*/ 	.word	0x00000790
        /*02b4*/ 	.word	0x000000ff
        /*02b8*/ 	.word	0x00000070
        /*02bc*/ 	.short	0x0100
        /*02be*/ 	.byte	0x05
	.zero		1


	//   ....[29]....
        /*02c0*/ 	.word	0x000007a0
        /*02c4*/ 	.word	0x000000ff
        /*02c8*/ 	.word	0x00000140
        /*02cc*/ 	.short	0x0100
        /*02ce*/ 	.byte	0x05
	.zero		1


	//   ....[30]....
        /*02d0*/ 	.word	0x000007b0
        /*02d4*/ 	.word	0x000000ff
        /*02d8*/ 	.word	0x00000078
        /*02dc*/ 	.short	0x0100
        /*02de*/ 	.byte	0x05
	.zero		1


	//   ....[31]....
        /*02e0*/ 	.word	0x000007c0
        /*02e4*/ 	.word	0x000000ff
        /*02e8*/ 	.word	0x00000148
        /*02ec*/ 	.short	0x0100
        /*02ee*/ 	.byte	0x05
	.zero		1


	//   ....[32]....
        /*02f0*/ 	.word	0x000007d0
        /*02f4*/ 	.word	0x000000ff
        /*02f8*/ 	.word	0x00000080
        /*02fc*/ 	.short	0x0100
        /*02fe*/ 	.byte	0x05
	.zero		1


	//   ....[33]....
        /*0300*/ 	.word	0x000007e0
        /*0304*/ 	.word	0x000000ff
        /*0308*/ 	.word	0x00000150
        /*030c*/ 	.short	0x0100
        /*030e*/ 	.byte	0x05
	.zero		1


	//   ....[34]....
        /*0310*/ 	.word	0x000007f0
        /*0314*/ 	.word	0x000000ff
        /*0318*/ 	.word	0x00000088
        /*031c*/ 	.short	0x0100
        /*031e*/ 	.byte	0x05
	.zero		1


	//   ....[35]....
        /*0320*/ 	.word	0x00000800
        /*0324*/ 	.word	0x000000ff
        /*0328*/ 	.word	0x00000158
        /*032c*/ 	.short	0x0100
        /*032e*/ 	.byte	0x05
	.zero		1


	//   ....[36]....
        /*0330*/ 	.word	0x00000810
        /*0334*/ 	.word	0x000000ff
        /*0338*/ 	.word	0x00000090
        /*033c*/ 	.short	0x0100
        /*033e*/ 	.byte	0x05
	.zero		1


	//   ....[37]....
        /*0340*/ 	.word	0x00000820
        /*0344*/ 	.word	0x000000ff
        /*0348*/ 	.word	0x00000160
        /*034c*/ 	.short	0x0100
        /*034e*/ 	.byte	0x05
	.zero		1


	//   ....[38]....
        /*0350*/ 	.word	0x00000830
        /*0354*/ 	.word	0x000000ff
        /*0358*/ 	.word	0x00000098
        /*035c*/ 	.short	0x0100
        /*035e*/ 	.byte	0x05
	.zero		1


	//   ....[39]....
        /*0360*/ 	.word	0x00000840
        /*0364*/ 	.word	0x000000ff
        /*0368*/ 	.word	0x00000168
        /*036c*/ 	.short	0x0100
        /*036e*/ 	.byte	0x05
	.zero		1


	//   ....[40]....
        /*0370*/ 	.word	0x00000850
        /*0374*/ 	.word	0x000000ff
        /*0378*/ 	.word	0x000000a0
        /*037c*/ 	.short	0x0100
        /*037e*/ 	.byte	0x05
	.zero		1


	//   ....[41]....
        /*0380*/ 	.word	0x00000860
        /*0384*/ 	.word	0x000000ff
        /*0388*/ 	.word	0x00000170
        /*038c*/ 	.short	0x0100
        /*038e*/ 	.byte	0x05
	.zero		1


	//   ....[42]....
        /*0390*/ 	.word	0x00000870
        /*0394*/ 	.word	0x000000ff
        /*0398*/ 	.word	0x000000a8
        /*039c*/ 	.short	0x0100
        /*039e*/ 	.byte	0x05
	.zero		1


	//   ....[43]....
        /*03a0*/ 	.word	0x00000880
        /*03a4*/ 	.word	0x000000ff
        /*03a8*/ 	.word	0x00000178
        /*03ac*/ 	.short	0x0100
        /*03ae*/ 	.byte	0x05
	.zero		1


	//   ....[44]....
        /*03b0*/ 	.word	0x00000890
        /*03b4*/ 	.word	0x000000ff
        /*03b8*/ 	.word	0x000000b0
        /*03bc*/ 	.short	0x0100
        /*03be*/ 	.byte	0x05
	.zero		1


	//   ....[45]....
        /*03c0*/ 	.word	0x000008a0
        /*03c4*/ 	.word	0x000000ff
        /*03c8*/ 	.word	0x00000180
        /*03cc*/ 	.short	0x0100
        /*03ce*/ 	.byte	0x05
	.zero		1


	//   ....[46]....
        /*03d0*/ 	.word	0x000008b0
        /*03d4*/ 	.word	0x000000ff
        /*03d8*/ 	.word	0x000000b8
        /*03dc*/ 	.short	0x0100
        /*03de*/ 	.byte	0x05
	.zero		1


	//   ....[47]....
        /*03e0*/ 	.word	0x000008c0
        /*03e4*/ 	.word	0x000000ff
        /*03e8*/ 	.word	0x00000188
        /*03ec*/ 	.short	0x0100
        /*03ee*/ 	.byte	0x05
	.zero		1


	//   ....[48]....
        /*03f0*/ 	.word	0x000008d0
        /*03f4*/ 	.word	0x000000ff
        /*03f8*/ 	.word	0x000000c0
        /*03fc*/ 	.short	0x0100
        /*03fe*/ 	.byte	0x05
	.zero		1


	//   ....[49]....
        /*0400*/ 	.word	0x000008e0
        /*0404*/ 	.word	0x000000ff
        /*0408*/ 	.word	0x00000190
        /*040c*/ 	.short	0x0100
        /*040e*/ 	.byte	0x05
	.zero		1


	//   ....[50]....
        /*0410*/ 	.word	0x000008f0
        /*0414*/ 	.word	0x000000ff
        /*0418*/ 	.word	0x000000c8
        /*041c*/ 	.short	0x0100
        /*041e*/ 	.byte	0x05
	.zero		1


	//   ....[51]....
        /*0420*/ 	.word	0x00000900
        /*0424*/ 	.word	0x000000ff
        /*0428*/ 	.word	0x00000198
        /*042c*/ 	.short	0x0100
        /*042e*/ 	.byte	0x05
	.zero		1


	//   ....[52]....
        /*0430*/ 	.word	0x00000a40
        /*0434*/ 	.word	0x000000ff
        /*0438*/ 	.word	0x000001a0
        /*043c*/ 	.short	0x0100
        /*043e*/ 	.byte	0x07
	.zero		1


	//   ....[53]....
        /*0440*/ 	.word	0x00000a50
        /*0444*/ 	.word	0x000000ff
        /*0448*/ 	.word	0x000001b8
        /*044c*/ 	.short	0x0100
        /*044e*/ 	.byte	0x07
	.zero		1


	//   ....[54]....
        /*0450*/ 	.word	0x00000a60
        /*0454*/ 	.word	0x000000ff
        /*0458*/ 	.word	0x000001a8
        /*045c*/ 	.short	0x0100
        /*045e*/ 	.byte	0x07
	.zero		1


	//   ....[55]....
        /*0460*/ 	.word	0x00000a70
        /*0464*/ 	.word	0x000000ff
        /*0468*/ 	.word	0x000001c0
        /*046c*/ 	.short	0x0100
        /*046e*/ 	.byte	0x07
	.zero		1


	//   ....[56]....
        /*0470*/ 	.word	0x00000a80
        /*0474*/ 	.word	0x000000ff
        /*0478*/ 	.word	0x000001b0
        /*047c*/ 	.short	0x0100
        /*047e*/ 	.byte	0x07
	.zero		1


	//   ....[57]....
        /*0480*/ 	.word	0x00000a90
        /*0484*/ 	.word	0x000000ff
        /*0488*/ 	.word	0x000001c8
        /*048c*/ 	.short	0x0100
        /*048e*/ 	.byte	0x07
	.zero		1


	//   ....[58]....
        /*0490*/ 	.word	0x00000b80
        /*0494*/ 	.word	0x000000ff
        /*0498*/ 	.word	0x000001d0
        /*049c*/ 	.short	0x0100
        /*049e*/ 	.byte	0x05
	.zero		1


	//   ....[59]....
        /*04a0*/ 	.word	0x00000b90
        /*04a4*/ 	.word	0x000000ff
        /*04a8*/ 	.word	0x000001d8
        /*04ac*/ 	.short	0x0100
        /*04ae*/ 	.byte	0x05
	.zero		1


	//   ....[60]....
        /*04b0*/ 	.word	0x00000cd0
        /*04b4*/ 	.word	0x000000ff
        /*04b8*/ 	.word	0x000001e0
        /*04bc*/ 	.short	0x0100
        /*04be*/ 	.byte	0x05
	.zero		1


	//   ....[61]....
        /*04c0*/ 	.word	0x00000ce0
        /*04c4*/ 	.word	0x000000ff
        /*04c8*/ 	.word	0x000001f0
        /*04cc*/ 	.short	0x0100
        /*04ce*/ 	.byte	0x05
	.zero		1


	//   ....[62]....
        /*04d0*/ 	.word	0x00000cf0
        /*04d4*/ 	.word	0x000000ff
        /*04d8*/ 	.word	0x000001e8
        /*04dc*/ 	.short	0x0100
        /*04de*/ 	.byte	0x05
	.zero		1


	//   ....[63]....
        /*04e0*/ 	.word	0x00000d00
        /*04e4*/ 	.word	0x000000ff
        /*04e8*/ 	.word	0x000001f8
        /*04ec*/ 	.short	0x0100
        /*04ee*/ 	.byte	0x05
	.zero		1


	//   ....[64]....
        /*04f0*/ 	.word	0x00000e30
        /*04f4*/ 	.word	0x000000ff
        /*04f8*/ 	.word	0x00000200
        /*04fc*/ 	.short	0x0100
        /*04fe*/ 	.byte	0x07
	.zero		1


	//   ....[65]....
        /*0500*/ 	.word	0x00000e40
        /*0504*/ 	.word	0x000000ff
        /*0508*/ 	.word	0x00000220
        /*050c*/ 	.short	0x0100
        /*050e*/ 	.byte	0x07
	.zero		1


	//   ....[66]....
        /*0510*/ 	.word	0x00000e50
        /*0514*/ 	.word	0x000000ff
        /*0518*/ 	.word	0x00000208
        /*051c*/ 	.short	0x0100
        /*051e*/ 	.byte	0x07
	.zero		1


	//   ....[67]....
        /*0520*/ 	.word	0x00000e60
        /*0524*/ 	.word	0x000000ff
        /*0528*/ 	.word	0x00000228
        /*052c*/ 	.short	0x0100
        /*052e*/ 	.byte	0x07
	.zero		1


	//   ....[68]....
        /*0530*/ 	.word	0x00000e70
        /*0534*/ 	.word	0x000000ff
        /*0538*/ 	.word	0x00000210
        /*053c*/ 	.short	0x0100
        /*053e*/ 	.byte	0x07
	.zero		1


	//   ....[69]....
        /*0540*/ 	.word	0x00000e80
        /*0544*/ 	.word	0x000000ff
        /*0548*/ 	.word	0x00000230
        /*054c*/ 	.short	0x0100
        /*054e*/ 	.byte	0x07
	.zero		1


	//   ....[70]....
        /*0550*/ 	.word	0x00000e90
        /*0554*/ 	.word	0x000000ff
        /*0558*/ 	.word	0x00000218
        /*055c*/ 	.short	0x0100
        /*055e*/ 	.byte	0x07
	.zero		1


	//   ....[71]....
        /*0560*/ 	.word	0x00000ea0
        /*0564*/ 	.word	0x000000ff
        /*0568*/ 	.word	0x00000238
        /*056c*/ 	.short	0x0100
        /*056e*/ 	.byte	0x07
	.zero		1


	//   ....[72]....
        /*0570*/ 	.word	0x00000f90
        /*0574*/ 	.word	0x000000ff
        /*0578*/ 	.word	0x00000240
        /*057c*/ 	.short	0x0100
        /*057e*/ 	.byte	0x05
	.zero		1


	//   ....[73]....
        /*0580*/ 	.word	0x00000fa0
        /*0584*/ 	.word	0x000000ff
        /*0588*/ 	.word	0x00000250
        /*058c*/ 	.short	0x0100
        /*058e*/ 	.byte	0x05
	.zero		1


	//   ....[74]....
        /*0590*/ 	.word	0x00000fb0
        /*0594*/ 	.word	0x000000ff
        /*0598*/ 	.word	0x00000248
        /*059c*/ 	.short	0x0100
        /*059e*/ 	.byte	0x05
	.zero		1


	//   ....[75]....
        /*05a0*/ 	.word	0x00000fc0
        /*05a4*/ 	.word	0x000000ff
        /*05a8*/ 	.word	0x00000258
        /*05ac*/ 	.short	0x0100
        /*05ae*/ 	.byte	0x05
	.zero		1


	//   ....[76]....
        /*05b0*/ 	.word	0x00001890
        /*05b4*/ 	.word	0x00000002
        /*05b8*/ 	.word	0x00000250
        /*05bc*/ 	.short	0x010a
        /*05be*/ 	.byte	0xff
	.zero		1


	//   ....[77]....
        /*05c0*/ 	.word	0x000018c0
        /*05c4*/ 	.word	0x00000002
        /*05c8*/ 	.word	0x00000240
        /*05cc*/ 	.short	0x0101
        /*05ce*/ 	.byte	0xff
	.zero		1


	//   ....[78]....
        /*05d0*/ 	.word	0x00001990
        /*05d4*/ 	.word	0x000000ff
        /*05d8*/ 	.word	0x000000d0
        /*05dc*/ 	.short	0x010a
        /*05de*/ 	.byte	0x08
	.zero		1


	//   ....[79]....
        /*05e0*/ 	.word	0x00001a30
        /*05e4*/ 	.word	0x000000ff
        /*05e8*/ 	.word	0x000000d0
        /*05ec*/ 	.short	0x010a
        /*05ee*/ 	.byte	0x21
	.zero		1


	//   ....[80]....
        /*05f0*/ 	.word	0x00001b90
        /*05f4*/ 	.word	0x000000ff
        /*05f8*/ 	.word	0x000000d0
        /*05fc*/ 	.short	0x010a
        /*05fe*/ 	.byte	0x08
	.zero		1


	//   ....[81]....
        /*0600*/ 	.word	0x00001c80
        /*0604*/ 	.word	0x000000ff
        /*0608*/ 	.word	0x000001d8
        /*060c*/ 	.short	0x0101
        /*060e*/ 	.byte	0x04
	.zero		1


	//   ....[82]....
        /*0610*/ 	.word	0x00001ca0
        /*0614*/ 	.word	0x000000ff
        /*0618*/ 	.word	0x000000d0
        /*061c*/ 	.short	0x010a
        /*061e*/ 	.byte	0x08
	.zero		1


	//   ....[83]....
        /*0620*/ 	.word	0x00001d20
        /*0624*/ 	.word	0x000000ff
        /*0628*/ 	.word	0x000000d0
        /*062c*/ 	.short	0x010a
        /*062e*/ 	.byte	0x11
	.zero		1


	//   ....[84]....
        /*0630*/ 	.word	0x00001e80
        /*0634*/ 	.word	0x000000ff
        /*0638*/ 	.word	0x000000d0
        /*063c*/ 	.short	0x010a
        /*063e*/ 	.byte	0x08
	.zero		1


	//   ....[85]....
        /*0640*/ 	.word	0x00001fa0
        /*0644*/ 	.word	0x00000002
        /*0648*/ 	.word	0x000001e0
        /*064c*/ 	.short	0x010a
        /*064e*/ 	.byte	0xff
	.zero		1


	//   ....[86]....
        /*0650*/ 	.word	0x00002060
        /*0654*/ 	.word	0x00000002
        /*0658*/ 	.word	0x00000000
        /*065c*/ 	.short	0x0101
        /*065e*/ 	.byte	0xff
	.zero		1


	//   ....[87]....
        /*0660*/ 	.word	0x000025c0
        /*0664*/ 	.word	0x000000ff
        /*0668*/ 	.word	0x00000000
        /*066c*/ 	.short	0x010a
        /*066e*/ 	.byte	0x05
	.zero		1


	//   ....[88]....
        /*0670*/ 	.word	0x00002650
        /*0674*/ 	.word	0x000000ff
        /*0678*/ 	.word	0x00000000
        /*067c*/ 	.short	0x010a
        /*067e*/ 	.byte	0x05
	.zero		1


	//   ....[89]....
        /*0680*/ 	.word	0x000026e0
        /*0684*/ 	.word	0x000000ff
        /*0688*/ 	.word	0x00000000
        /*068c*/ 	.short	0x010a
        /*068e*/ 	.byte	0x05
	.zero		1


	//   ....[90]....
        /*0690*/ 	.word	0x00002770
        /*0694*/ 	.word	0x000000ff
        /*0698*/ 	.word	0x00000000
        /*069c*/ 	.short	0x010a
        /*069e*/ 	.byte	0x05
	.zero		1


	//   ....[91]....
        /*06a0*/ 	.word	0x00002800
        /*06a4*/ 	.word	0x000000ff
        /*06a8*/ 	.word	0x00000000
        /*06ac*/ 	.short	0x010a
        /*06ae*/ 	.byte	0x05
	.zero		1


	//   ....[92]....
        /*06b0*/ 	.word	0x00002890
        /*06b4*/ 	.word	0x000000ff
        /*06b8*/ 	.word	0x00000000
        /*06bc*/ 	.short	0x010a
        /*06be*/ 	.byte	0x05
	.zero		1


	//   ....[93]....
        /*06c0*/ 	.word	0x00002920
        /*06c4*/ 	.word	0x000000ff
        /*06c8*/ 	.word	0x00000000
        /*06cc*/ 	.short	0x010a
        /*06ce*/ 	.byte	0x05
	.zero		1


	//   ....[94]....
        /*06d0*/ 	.word	0x000029b0
        /*06d4*/ 	.word	0x000000ff
        /*06d8*/ 	.word	0x00000000
        /*06dc*/ 	.short	0x010a
        /*06de*/ 	.byte	0x05
	.zero		1


	//   ....[95]....
        /*06e0*/ 	.word	0x00002a40
        /*06e4*/ 	.word	0x000000ff
        /*06e8*/ 	.word	0x00000000
        /*06ec*/ 	.short	0x010a
        /*06ee*/ 	.byte	0x05
	.zero		1


	//   ....[96]....
        /*06f0*/ 	.word	0x00002ad0
        /*06f4*/ 	.word	0x000000ff
        /*06f8*/ 	.word	0x00000000
        /*06fc*/ 	.short	0x010a
        /*06fe*/ 	.byte	0x05
	.zero		1


	//   ....[97]....
        /*0700*/ 	.word	0x00002b60
        /*0704*/ 	.word	0x000000ff
        /*0708*/ 	.word	0x00000000
        /*070c*/ 	.short	0x010a
        /*070e*/ 	.byte	0x05
	.zero		1


	//   ....[98]....
        /*0710*/ 	.word	0x00002bf0
        /*0714*/ 	.word	0x000000ff
        /*0718*/ 	.word	0x00000000
        /*071c*/ 	.short	0x010a
        /*071e*/ 	.byte	0x05
	.zero		1


	//   ....[99]....
        /*0720*/ 	.word	0x00002c80
        /*0724*/ 	.word	0x000000ff
        /*0728*/ 	.word	0x00000000
        /*072c*/ 	.short	0x010a
        /*072e*/ 	.byte	0x05
	.zero		1


	//   ....[100]....
        /*0730*/ 	.word	0x00002d10
        /*0734*/ 	.word	0x000000ff
        /*0738*/ 	.word	0x00000000
        /*073c*/ 	.short	0x010a
        /*073e*/ 	.byte	0x05
	.zero		1


	//   ....[101]....
        /*0740*/ 	.word	0x00002da0
        /*0744*/ 	.word	0x000000ff
        /*0748*/ 	.word	0x00000000
        /*074c*/ 	.short	0x010a
        /*074e*/ 	.byte	0x05
	.zero		1


	//   ....[102]....
        /*0750*/ 	.word	0x00002e30
        /*0754*/ 	.word	0x000000ff
        /*0758*/ 	.word	0x00000000
        /*075c*/ 	.short	0x010a
        /*075e*/ 	.byte	0x05
	.zero		1


	//   ....[103]....
        /*0760*/ 	.word	0x00002ec0
        /*0764*/ 	.word	0x000000ff
        /*0768*/ 	.word	0x00000000
        /*076c*/ 	.short	0x010a
        /*076e*/ 	.byte	0x05
	.zero		1


	//   ....[104]....
        /*0770*/ 	.word	0x00002f50
        /*0774*/ 	.word	0x000000ff
        /*0778*/ 	.word	0x00000000
        /*077c*/ 	.short	0x010a
        /*077e*/ 	.byte	0x05
	.zero		1


	//   ....[105]....
        /*0780*/ 	.word	0x00002fe0
        /*0784*/ 	.word	0x000000ff
        /*0788*/ 	.word	0x00000000
        /*078c*/ 	.short	0x010a
        /*078e*/ 	.byte	0x05
	.zero		1


	//   ....[106]....
        /*0790*/ 	.word	0x00003070
        /*0794*/ 	.word	0x000000ff
        /*0798*/ 	.word	0x00000000
        /*079c*/ 	.short	0x010a
        /*079e*/ 	.byte	0x05
	.zero		1


	//   ....[107]....
        /*07a0*/ 	.word	0x00003100
        /*07a4*/ 	.word	0x000000ff
        /*07a8*/ 	.word	0x00000000
        /*07ac*/ 	.short	0x010a
        /*07ae*/ 	.byte	0x05
	.zero		1


	//   ....[108]....
        /*07b0*/ 	.word	0x00003190
        /*07b4*/ 	.word	0x000000ff
        /*07b8*/ 	.word	0x00000000
        /*07bc*/ 	.short	0x010a
        /*07be*/ 	.byte	0x05
	.zero		1


	//   ....[109]....
        /*07c0*/ 	.word	0x00003220
        /*07c4*/ 	.word	0x000000ff
        /*07c8*/ 	.word	0x00000000
        /*07cc*/ 	.short	0x010a
        /*07ce*/ 	.byte	0x05
	.zero		1


	//   ....[110]....
        /*07d0*/ 	.word	0x000032b0
        /*07d4*/ 	.word	0x000000ff
        /*07d8*/ 	.word	0x00000000
        /*07dc*/ 	.short	0x010a
        /*07de*/ 	.byte	0x05
	.zero		1


	//   ....[111]....
        /*07e0*/ 	.word	0x00003340
        /*07e4*/ 	.word	0x000000ff
        /*07e8*/ 	.word	0x00000000
        /*07ec*/ 	.short	0x010a
        /*07ee*/ 	.byte	0x05
	.zero		1


	//   ....[112]....
        /*07f0*/ 	.word	0x000033e0
        /*07f4*/ 	.word	0x00000000
        /*07f8*/ 	.word	0x00000000
        /*07fc*/ 	.short	0x010a
        /*07fe*/ 	.byte	0xff
	.zero		1


	//   ....[113]....
        /*0800*/ 	.word	0x00003500
        /*0804*/ 	.word	0x00000000
        /*0808*/ 	.word	0x00000240
        /*080c*/ 	.short	0x010a
        /*080e*/ 	.byte	0xff
	.zero		1


	//   ....[114]....
        /*0810*/ 	.word	0x00003570
        /*0814*/ 	.word	0x00000000
        /*0818*/ 	.word	0x00000000
        /*081c*/ 	.short	0x0101
        /*081e*/ 	.byte	0xff
	.zero		1


	//   ....[115]....
        /*0820*/ 	.word	0x00003590
        /*0824*/ 	.word	0x000000ff
        /*0828*/ 	.word	0x000001f0
        /*082c*/ 	.short	0x010a
        /*082e*/ 	.byte	0x05
	.zero		1


	//   ....[116]....
        /*0830*/ 	.word	0x000036b0
        /*0834*/ 	.word	0x00000000
        /*0838*/ 	.word	0x000001e0
        /*083c*/ 	.short	0x010a
        /*083e*/ 	.byte	0xff
	.zero		1


	//   ....[117]....
        /*0840*/ 	.word	0x000037b0
        /*0844*/ 	.word	0x00000000
        /*0848*/ 	.word	0x00000000
        /*084c*/ 	.short	0x0101
        /*084e*/ 	.byte	0xff
	.zero		1


	//   ....[118]....
        /*0850*/ 	.word	0x00003840
        /*0854*/ 	.word	0x000000ff
        /*0858*/ 	.word	0x000001f0
        /*085c*/ 	.short	0x0106
        /*085e*/ 	.byte	0x05
	.zero		1


	//   ....[119]....
        /*0860*/ 	.word	0x00003860
        /*0864*/ 	.word	0x000000ff
        /*0868*/ 	.word	0x000001f0
        /*086c*/ 	.short	0x010a
        /*086e*/ 	.byte	0x05
	.zero		1


	//   ....[120]....
        /*0870*/ 	.word	0x000038f0
        /*0874*/ 	.word	0x000000ff
        /*0878*/ 	.word	0x000001f0
        /*087c*/ 	.short	0x0106
        /*087e*/ 	.byte	0x04
	.zero		1


	//   ....[121]....
        /*0880*/ 	.word	0x00003930
        /*0884*/ 	.word	0x00000000
        /*0888*/ 	.word	0x000001f0
        /*088c*/ 	.short	0x010a
        /*088e*/ 	.byte	0xff
	.zero		1


	//   ....[122]....
        /*0890*/ 	.word	0x00003e20
        /*0894*/ 	.word	0x00000000
        /*0898*/ 	.word	0x000001e0
        /*089c*/ 	.short	0x010a
        /*089e*/ 	.byte	0xff
	.zero		1


	//   ....[123]....
        /*08a0*/ 	.word	0x00003f20
        /*08a4*/ 	.word	0x00000003
        /*08a8*/ 	.word	0x00000000
        /*08ac*/ 	.short	0x0101
        /*08ae*/ 	.byte	0xff
	.zero		1


	//   ....[124]....
        /*08b0*/ 	.word	0x00003f30
        /*08b4*/ 	.word	0x000000ff
        /*08b8*/ 	.word	0x00000000
        /*08bc*/ 	.short	0x010a
        /*08be*/ 	.byte	0x04
	.zero		1


	//   ....[125]....
        /*08c0*/ 	.word	0x00003fb0
        /*08c4*/ 	.word	0x000000ff
        /*08c8*/ 	.word	0x00000220
        /*08cc*/ 	.short	0x010a
        /*08ce*/ 	.byte	0x08
	.zero		1


	//   ....[126]....
        /*08d0*/ 	.word	0x00004090
        /*08d4*/ 	.word	0x000000ff
        /*08d8*/ 	.word	0x00000000
        /*08dc*/ 	.short	0x010a
        /*08de*/ 	.byte	0x07
	.zero		1


	//   ....[127]....
        /*08e0*/ 	.word	0x000041d0
        /*08e4*/ 	.word	0x000000ff
        /*08e8*/ 	.word	0x00000000
        /*08ec*/ 	.short	0x010a
        /*08ee*/ 	.byte	0x04
	.zero		1


	//   ....[128]....
        /*08f0*/ 	.word	0x000043c0
        /*08f4*/ 	.word	0x000000ff
        /*08f8*/ 	.word	0x00000000
        /*08fc*/ 	.short	0x010a
        /*08fe*/ 	.byte	0x05
	.zero		1


	//   ....[129]....
        /*0900*/ 	.word	0x00004450
        /*0904*/ 	.word	0x000000ff
        /*0908*/ 	.word	0x00000000
        /*090c*/ 	.short	0x010a
        /*090e*/ 	.byte	0x05
	.zero		1


	//   ....[130]....
        /*0910*/ 	.word	0x000044e0
        /*0914*/ 	.word	0x000000ff
        /*0918*/ 	.word	0x00000000
        /*091c*/ 	.short	0x010a
        /*091e*/ 	.byte	0x05
	.zero		1


	//   ....[131]....
        /*0920*/ 	.word	0x00004570
        /*0924*/ 	.word	0x000000ff
        /*0928*/ 	.word	0x00000000
        /*092c*/ 	.short	0x010a
        /*092e*/ 	.byte	0x07
	.zero		1


	//   ....[132]....
        /*0930*/ 	.word	0x000049a0
        /*0934*/ 	.word	0x00000000
        /*0938*/ 	.word	0x000001e0
        /*093c*/ 	.short	0x010a
        /*093e*/ 	.byte	0xff
	.zero		1


	//   ....[133]....
        /*0940*/ 	.word	0x00004a60
        /*0944*/ 	.word	0x00000000
        /*0948*/ 	.word	0x00000000
        /*094c*/ 	.short	0x0101
        /*094e*/ 	.byte	0xff
	.zero		1


	//   ....[134]....
        /*0950*/ 	.word	0x00004d80
        /*0954*/ 	.word	0x000000ff
        /*0958*/ 	.word	0x000001d8
        /*095c*/ 	.short	0x010a
        /*095e*/ 	.byte	0x07
	.zero		1


	//   ....[135]....
        /*0960*/ 	.word	0x00004fa0
        /*0964*/ 	.word	0x000000ff
        /*0968*/ 	.word	0x000001b8
        /*096c*/ 	.short	0x010a
        /*096e*/ 	.byte	0x0f
	.zero		1


	//   ....[136]....
        /*0970*/ 	.word	0x000051a0
        /*0974*/ 	.word	0x000000ff
        /*0978*/ 	.word	0x000001a0
        /*097c*/ 	.short	0x010b
        /*097e*/ 	.byte	0x0f
	.zero		1


	//   ....[137]....
        /*0980*/ 	.word	0x000051f0
        /*0984*/ 	.word	0x000000ff
        /*0988*/ 	.word	0x00000000
        /*098c*/ 	.short	0x0101
        /*098e*/ 	.byte	0x10
	.zero		1


	//   ....[138]....
        /*0990*/ 	.word	0x00005230
        /*0994*/ 	.word	0x000000ff
        /*0998*/ 	.word	0x000001b8
        /*099c*/ 	.short	0x010a
        /*099e*/ 	.byte	0x0d
	.zero		1


	//   ....[139]....
        /*09a0*/ 	.word	0x00005470
        /*09a4*/ 	.word	0x000000ff
        /*09a8*/ 	.word	0x000001a0
        /*09ac*/ 	.short	0x010b
        /*09ae*/ 	.byte	0x0d
	.zero		1


	//   ....[140]....
        /*09b0*/ 	.word	0x000054e0
        /*09b4*/ 	.word	0x000000ff
        /*09b8*/ 	.word	0x00000000
        /*09bc*/ 	.short	0x0101
        /*09be*/ 	.byte	0x0f
	.zero		1


	//   ....[141]....
        /*09c0*/ 	.word	0x00005530
        /*09c4*/ 	.word	0x000000ff
        /*09c8*/ 	.word	0x00000000
        /*09cc*/ 	.short	0x010a
        /*09ce*/ 	.byte	0x04
	.zero		1


	//   ....[142]....
        /*09d0*/ 	.word	0x000055c0
        /*09d4*/ 	.word	0x000000ff
        /*09d8*/ 	.word	0x00000000
        /*09dc*/ 	.short	0x010a
        /*09de*/ 	.byte	0x04
	.zero		1


	//   ....[143]....
        /*09e0*/ 	.word	0x00005660
        /*09e4*/ 	.word	0x00000000
        /*09e8*/ 	.word	0x00000000
        /*09ec*/ 	.short	0x010a
        /*09ee*/ 	.byte	0xff
	.zero		1


	//   ....[144]....
        /*09f0*/ 	.word	0x000059d0
        /*09f4*/ 	.word	0x00000000
        /*09f8*/ 	.word	0x000001e0
        /*09fc*/ 	.short	0x010a
        /*09fe*/ 	.byte	0xff
	.zero		1


	//   ....[145]....
        /*0a00*/ 	.word	0x00005ae0
        /*0a04*/ 	.word	0x00000000
        /*0a08*/ 	.word	0x00000000
        /*0a0c*/ 	.short	0x0101
        /*0a0e*/ 	.byte	0xff
	.zero		1


	//   ....[146]....
        /*0a10*/ 	.word	0x000064f0
        /*0a14*/ 	.word	0x00000002
        /*0a18*/ 	.word	0x000001a0
        /*0a1c*/ 	.short	0x010a
        /*0a1e*/ 	.byte	0xff
	.zero		1


	//   ....[147]....
        /*0a20*/ 	.word	0x00006530
        /*0a24*/ 	.word	0x0000002c
        /*0a28*/ 	.word	0x00000200
        /*0a2c*/ 	.short	0x010a
        /*0a2e*/ 	.byte	0xff
	.zero		1


	//   ....[148]....
        /*0a30*/ 	.word	0x00006620
        /*0a34*/ 	.word	0x00000002
        /*0a38*/ 	.word	0x000001a0
        /*0a3c*/ 	.short	0x010a
        /*0a3e*/ 	.byte	0xff
	.zero		1


	//   ....[149]....
        /*0a40*/ 	.word	0x000067b0
        /*0a44*/ 	.word	0x0000002c
        /*0a48*/ 	.word	0x00000200
        /*0a4c*/ 	.short	0x010a
        /*0a4e*/ 	.byte	0xff
	.zero		1


	//   ....[150]....
        /*0a50*/ 	.word	0x00006f70
        /*0a54*/ 	.word	0x00000000
        /*0a58*/ 	.word	0x00000000
        /*0a5c*/ 	.short	0x0101
        /*0a5e*/ 	.byte	0xff
	.zero		1


	//   ....[151]....
        /*0a60*/ 	.word	0x00006f80
        /*0a64*/ 	.word	0x00000002
        /*0a68*/ 	.word	0x000001a0
        /*0a6c*/ 	.short	0x010a
        /*0a6e*/ 	.byte	0xff
	.zero		1


	//   ....[152]....
        /*0a70*/ 	.word	0x00007040
        /*0a74*/ 	.word	0x00000002
        /*0a78*/ 	.word	0x000001a0
        /*0a7c*/ 	.short	0x010a
        /*0a7e*/ 	.byte	0xff
	.zero		1


	//   ....[153]....
        /*0a80*/ 	.word	0x000073a0
        /*0a84*/ 	.word	0x000000ff
        /*0a88*/ 	.word	0x00000000
        /*0a8c*/ 	.short	0x0101
        /*0a8e*/ 	.byte	0x05
	.zero		1


	//   ....[154]....
        /*0a90*/ 	.word	0x00007930
        /*0a94*/ 	.word	0x00000000
        /*0a98*/ 	.word	0x00000000
        /*0a9c*/ 	.short	0x0101
        /*0a9e*/ 	.byte	0xff
	.zero		1


	//   ....[155]....
        /*0aa0*/ 	.word	0x00007ba0
        /*0aa4*/ 	.word	0x000000ff
        /*0aa8*/ 	.word	0x00000000
        /*0aac*/ 	.short	0x0101
        /*0aae*/ 	.byte	0x04
	.zero		1


	//   ....[156]....
        /*0ab0*/ 	.word	0x00007bc0
        /*0ab4*/ 	.word	0x00000002
        /*0ab8*/ 	.word	0x00000250
        /*0abc*/ 	.short	0x010a
        /*0abe*/ 	.byte	0xff
	.zero		1


	//   ....[157]....
        /*0ac0*/ 	.word	0x00007c20
        /*0ac4*/ 	.word	0x00000002
        /*0ac8*/ 	.word	0x000000d0
        /*0acc*/ 	.short	0x010a
        /*0ace*/ 	.byte	0xff
	.zero		1


	//   ....[158]....
        /*0ad0*/ 	.word	0x00007c80
        /*0ad4*/ 	.word	0x00000002
        /*0ad8*/ 	.word	0x000000d0
        /*0adc*/ 	.short	0x010a
        /*0ade*/ 	.byte	0xff
	.zero		1


	//   ....[159]....
        /*0ae0*/ 	.word	0x00007cd0
        /*0ae4*/ 	.word	0x00000002
        /*0ae8*/ 	.word	0x000001e0
        /*0aec*/ 	.short	0x010a
        /*0aee*/ 	.byte	0xff
	.zero		1


	//   ....[160]....
        /*0af0*/ 	.word	0x00007d30
        /*0af4*/ 	.word	0x00000000
        /*0af8*/ 	.word	0x00000000
        /*0afc*/ 	.short	0x010a
        /*0afe*/ 	.byte	0xff
	.zero		1


	//   ....[161]....
        /*0b00*/ 	.word	0x00007d90
        /*0b04*/ 	.word	0x00000000
        /*0b08*/ 	.word	0x00000000
        /*0b0c*/ 	.short	0x010a
        /*0b0e*/ 	.byte	0xff
	.zero		1


	//   ....[162]....
        /*0b10*/ 	.word	0x00007df0
        /*0b14*/ 	.word	0x00000000
        /*0b18*/ 	.word	0x00000000
        /*0b1c*/ 	.short	0x010a
        /*0b1e*/ 	.byte	0xff
	.zero		1


	//   ....[163]....
        /*0b20*/ 	.word	0x00007e50
        /*0b24*/ 	.word	0x00000000
        /*0b28*/ 	.word	0x00000000
        /*0b2c*/ 	.short	0x010a
        /*0b2e*/ 	.byte	0xff
	.zero		1


	//   ....[164]....
        /*0b30*/ 	.word	0x00007eb0
        /*0b34*/ 	.word	0x00000000
        /*0b38*/ 	.word	0x00000000
        /*0b3c*/ 	.short	0x010a
        /*0b3e*/ 	.byte	0xff
	.zero		1


	//   ....[165]....
        /*0b40*/ 	.word	0x00007f10
        /*0b44*/ 	.word	0x00000000
        /*0b48*/ 	.word	0x00000000
        /*0b4c*/ 	.short	0x010a
        /*0b4e*/ 	.byte	0xff
	.zero		1


	//   ....[166]....
        /*0b50*/ 	.word	0x00007f70
        /*0b54*/ 	.word	0x00000000
        /*0b58*/ 	.word	0x00000000
        /*0b5c*/ 	.short	0x010a
        /*0b5e*/ 	.byte	0xff
	.zero		1


	//   ....[167]....
        /*0b60*/ 	.word	0x00007fd0
        /*0b64*/ 	.word	0x00000000
        /*0b68*/ 	.word	0x00000000
        /*0b6c*/ 	.short	0x010a
        /*0b6e*/ 	.byte	0xff
	.zero		1


	//   ....[168]....
        /*0b70*/ 	.word	0x00008030
        /*0b74*/ 	.word	0x00000000
        /*0b78*/ 	.word	0x00000000
        /*0b7c*/ 	.short	0x010a
        /*0b7e*/ 	.byte	0xff
	.zero		1


	//   ....[169]....
        /*0b80*/ 	.word	0x00008090
        /*0b84*/ 	.word	0x00000000
        /*0b88*/ 	.word	0x00000000
        /*0b8c*/ 	.short	0x010a
        /*0b8e*/ 	.byte	0xff
	.zero		1


	//   ....[170]....
        /*0b90*/ 	.word	0x000080f0
        /*0b94*/ 	.word	0x00000000
        /*0b98*/ 	.word	0x00000000
        /*0b9c*/ 	.short	0x010a
        /*0b9e*/ 	.byte	0xff
	.zero		1


	//   ....[171]....
        /*0ba0*/ 	.word	0x00008150
        /*0ba4*/ 	.word	0x00000000
        /*0ba8*/ 	.word	0x00000000
        /*0bac*/ 	.short	0x010a
        /*0bae*/ 	.byte	0xff
	.zero		1


	//   ....[172]....
        /*0bb0*/ 	.word	0x000081b0
        /*0bb4*/ 	.word	0x00000000
        /*0bb8*/ 	.word	0x00000000
        /*0bbc*/ 	.short	0x010a
        /*0bbe*/ 	.byte	0xff
	.zero		1


	//   ....[173]....
        /*0bc0*/ 	.word	0x00008210
        /*0bc4*/ 	.word	0x00000000
        /*0bc8*/ 	.word	0x00000000
        /*0bcc*/ 	.short	0x010a
        /*0bce*/ 	.byte	0xff
	.zero		1


	//   ....[174]....
        /*0bd0*/ 	.word	0x00008270
        /*0bd4*/ 	.word	0x00000000
        /*0bd8*/ 	.word	0x00000000
        /*0bdc*/ 	.short	0x010a
        /*0bde*/ 	.byte	0xff
	.zero		1


	//   ....[175]....
        /*0be0*/ 	.word	0x000082d0
        /*0be4*/ 	.word	0x00000000
        /*0be8*/ 	.word	0x00000000
        /*0bec*/ 	.short	0x010a
        /*0bee*/ 	.byte	0xff
	.zero		1


	//   ....[176]....
        /*0bf0*/ 	.word	0x00008330
        /*0bf4*/ 	.word	0x00000000
        /*0bf8*/ 	.word	0x00000000
        /*0bfc*/ 	.short	0x010a
        /*0bfe*/ 	.byte	0xff
	.zero		1


	//   ....[177]....
        /*0c00*/ 	.word	0x00008390
        /*0c04*/ 	.word	0x00000000
        /*0c08*/ 	.word	0x00000000
        /*0c0c*/ 	.short	0x010a
        /*0c0e*/ 	.byte	0xff
	.zero		1


	//   ....[178]....
        /*0c10*/ 	.word	0x000083f0
        /*0c14*/ 	.word	0x00000000
        /*0c18*/ 	.word	0x00000000
        /*0c1c*/ 	.short	0x010a
        /*0c1e*/ 	.byte	0xff
	.zero		1


	//   ....[179]....
        /*0c20*/ 	.word	0x00008450
        /*0c24*/ 	.word	0x00000000
        /*0c28*/ 	.word	0x00000000
        /*0c2c*/ 	.short	0x010a
        /*0c2e*/ 	.byte	0xff
	.zero		1


	//   ....[180]....
        /*0c30*/ 	.word	0x000084b0
        /*0c34*/ 	.word	0x00000000
        /*0c38*/ 	.word	0x00000000
        /*0c3c*/ 	.short	0x010a
        /*0c3e*/ 	.byte	0xff
	.zero		1


	//   ....[181]....
        /*0c40*/ 	.word	0x00008510
        /*0c44*/ 	.word	0x00000000
        /*0c48*/ 	.word	0x00000000
        /*0c4c*/ 	.short	0x010a
        /*0c4e*/ 	.byte	0xff
	.zero		1


	//   ....[182]....
        /*0c50*/ 	.word	0x00008570
        /*0c54*/ 	.word	0x00000000
        /*0c58*/ 	.word	0x00000000
        /*0c5c*/ 	.short	0x010a
        /*0c5e*/ 	.byte	0xff
	.zero		1


	//   ....[183]....
        /*0c60*/ 	.word	0x000085d0
        /*0c64*/ 	.word	0x00000000
        /*0c68*/ 	.word	0x00000000
        /*0c6c*/ 	.short	0x010a
        /*0c6e*/ 	.byte	0xff
	.zero		1


	//   ....[184]....
        /*0c70*/ 	.word	0x00008630
        /*0c74*/ 	.word	0x00000000
        /*0c78*/ 	.word	0x00000000
        /*0c7c*/ 	.short	0x010a
        /*0c7e*/ 	.byte	0xff
	.zero		1


	//   ....[185]....
        /*0c80*/ 	.word	0x00008680
        /*0c84*/ 	.word	0x00000000
        /*0c88*/ 	.word	0x00000240
        /*0c8c*/ 	.short	0x010a
        /*0c8e*/ 	.byte	0xff
	.zero		1


	//   ....[186]....
        /*0c90*/ 	.word	0x000086e0
        /*0c94*/ 	.word	0x00000000
        /*0c98*/ 	.word	0x000001f0
        /*0c9c*/ 	.short	0x010a
        /*0c9e*/ 	.byte	0xff
	.zero		1


	//   ....[187]....
        /*0ca0*/ 	.word	0x00008730
        /*0ca4*/ 	.word	0x00000000
        /*0ca8*/ 	.word	0x000001e0
        /*0cac*/ 	.short	0x010a
        /*0cae*/ 	.byte	0xff
	.zero		1


	//   ....[188]....
        /*0cb0*/ 	.word	0x00008790
        /*0cb4*/ 	.word	0x00000000
        /*0cb8*/ 	.word	0x000001f0
        /*0cbc*/ 	.short	0x010a
        /*0cbe*/ 	.byte	0xff
	.zero		1


	//   ....[189]....
        /*0cc0*/ 	.word	0x000087e0
        /*0cc4*/ 	.word	0x00000000
        /*0cc8*/ 	.word	0x000001e0
        /*0ccc*/ 	.short	0x010a
        /*0cce*/ 	.byte	0xff
	.zero		1


	//   ....[190]....
        /*0cd0*/ 	.word	0x00008840
        /*0cd4*/ 	.word	0x00000002
        /*0cd8*/ 	.word	0x00000220
        /*0cdc*/ 	.short	0x010a
        /*0cde*/ 	.byte	0xff
	.zero		1


	//   ....[191]....
        /*0ce0*/ 	.word	0x000088a0
        /*0ce4*/ 	.word	0x00000000
        /*0ce8*/ 	.word	0x00000000
        /*0cec*/ 	.short	0x010a
        /*0cee*/ 	.byte	0xff
	.zero		1


	//   ....[192]....
        /*0cf0*/ 	.word	0x00008900
        /*0cf4*/ 	.word	0x00000000
        /*0cf8*/ 	.word	0x00000000
        /*0cfc*/ 	.short	0x010a
        /*0cfe*/ 	.byte	0xff
	.zero		1


	//   ....[193]....
        /*0d00*/ 	.word	0x00008960
        /*0d04*/ 	.word	0x00000000
        /*0d08*/ 	.word	0x00000000
        /*0d0c*/ 	.short	0x010a
        /*0d0e*/ 	.byte	0xff
	.zero		1


	//   ....[194]....
        /*0d10*/ 	.word	0x000089c0
        /*0d14*/ 	.word	0x00000000
        /*0d18*/ 	.word	0x00000000
        /*0d1c*/ 	.short	0x010a
        /*0d1e*/ 	.byte	0xff
	.zero		1


	//   ....[195]....
        /*0d20*/ 	.word	0x00008a20
        /*0d24*/ 	.word	0x00000000
        /*0d28*/ 	.word	0x00000000
        /*0d2c*/ 	.short	0x010a
        /*0d2e*/ 	.byte	0xff
	.zero		1


	//   ....[196]....
        /*0d30*/ 	.word	0x00008a70
        /*0d34*/ 	.word	0x00000000
        /*0d38*/ 	.word	0x000001e0
        /*0d3c*/ 	.short	0x010a
        /*0d3e*/ 	.byte	0xff
	.zero		1


	//   ....[197]....
        /*0d40*/ 	.word	0x00008ad0
        /*0d44*/ 	.word	0x00000000
        /*0d48*/ 	.word	0x000001d8
        /*0d4c*/ 	.short	0x010a
        /*0d4e*/ 	.byte	0xff
	.zero		1


	//   ....[198]....
        /*0d50*/ 	.word	0x00008b30
        /*0d54*/ 	.word	0x00000000
        /*0d58*/ 	.word	0x000001b8
        /*0d5c*/ 	.short	0x010a
        /*0d5e*/ 	.byte	0xff
	.zero		1


	//   ....[199]....
        /*0d60*/ 	.word	0x00008b90
        /*0d64*/ 	.word	0x00000000
        /*0d68*/ 	.word	0x000001b8
        /*0d6c*/ 	.short	0x010a
        /*0d6e*/ 	.byte	0xff
	.zero		1


	//   ....[200]....
        /*0d70*/ 	.word	0x00008bf0
        /*0d74*/ 	.word	0x00000000
        /*0d78*/ 	.word	0x00000000
        /*0d7c*/ 	.short	0x010a
        /*0d7e*/ 	.byte	0xff
	.zero		1


	//   ....[201]....
        /*0d80*/ 	.word	0x00008c50
        /*0d84*/ 	.word	0x00000000
        /*0d88*/ 	.word	0x00000000
        /*0d8c*/ 	.short	0x010a
        /*0d8e*/ 	.byte	0xff
	.zero		1


	//   ....[202]....
        /*0d90*/ 	.word	0x00008ca0
        /*0d94*/ 	.word	0x00000000
        /*0d98*/ 	.word	0x000001e0
        /*0d9c*/ 	.short	0x010a
        /*0d9e*/ 	.byte	0xff
	.zero		1


	//   ....[203]....
        /*0da0*/ 	.word	0x00008cf0
        /*0da4*/ 	.word	0x00000002
        /*0da8*/ 	.word	0x000001a0
        /*0dac*/ 	.short	0x010a
        /*0dae*/ 	.byte	0xff
	.zero		1


	//   ....[204]....
        /*0db0*/ 	.word	0x00008d40
        /*0db4*/ 	.word	0x0000002c
        /*0db8*/ 	.word	0x00000200
        /*0dbc*/ 	.short	0x010a
        /*0dbe*/ 	.byte	0xff
	.zero		1


	//   ....[205]....
        /*0dc0*/ 	.word	0x00008d90
        /*0dc4*/ 	.word	0x00000002
        /*0dc8*/ 	.word	0x000001a0
        /*0dcc*/ 	.short	0x010a
        /*0dce*/ 	.byte	0xff
	.zero		1


	//----- nvinfo : EIATTR_NUM_MBARRIERS
	.align		4
.L_47:
        /*0dd0*/ 	.byte	0x03, 0x38
        /*0dd2*/ 	.short	0x004c


	//----- nvinfo : EIATTR_EXIT_INSTR_OFFSETS
	.align		4
        /*0dd4*/ 	.byte	0x04, 0x1c
        /*0dd6*/ 	.short	(.L_49 - .L_48)


	//   ....[0]....
.L_48:
        /*0dd8*/ 	.word	0x00003410


	//   ....[1]....
        /*0ddc*/ 	.word	0x00003900


	//   ....[2]....
        /*0de0*/ 	.word	0x00003960


	//   ....[3]....
        /*0de4*/ 	.word	0x000047d0


	//   ....[4]....
        /*0de8*/ 	.word	0x00005690


	//   ....[5]....
        /*0dec*/ 	.word	0x000056d0


	//   ....[6]....
        /*0df0*/ 	.word	0x00007a90


	//   ....[7]....
        /*0df4*/ 	.word	0x00007b10


	//   ....[8]....
        /*0df8*/ 	.word	0x00007b40


	//   ....[9]....
        /*0dfc*/ 	.word	0x00007bb0


	//----- nvinfo : EIATTR_MAX_THREADS
	.align		4
.L_49:
        /*0e00*/ 	.byte	0x04, 0x05
        /*0e02*/ 	.short	(.L_51 - .L_50)
.L_50:
        /*0e04*/ 	.word	0x00000100
        /*0e08*/ 	.word	0x00000001
        /*0e0c*/ 	.word	0x00000001


	//----- nvinfo : EIATTR_CRS_STACK_SIZE
	.align		4
.L_51:
        /*0e10*/ 	.byte	0x04, 0x1e
        /*0e12*/ 	.short	(.L_53 - .L_52)
.L_52:
        /*0e14*/ 	.word	0x00000000


	//----- nvinfo : EIATTR_CBANK_PARAM_SIZE
	.align		4
.L_53:
        /*0e18*/ 	.byte	0x03, 0x19
        /*0e1a*/ 	.short	0x0800


	//----- nvinfo : EIATTR_PARAM_CBANK
	.align		4
        /*0e1c*/ 	.byte	0x04, 0x0a
        /*0e1e*/ 	.short	(.L_55 - .L_54)
	.align		4
.L_54:
        /*0e20*/ 	.word	index@(.nv.constant0._ZN7cutlass13device_kernelINS_4gemm6kernel13GemmUniversalIN4cute5tupleIJiiiiEEENS1_10collective13CollectiveMmaINS1_35MainloopSm100TmaUmmaWarpSpecializedILi26ELi2ELi4ENS5_IJNS4_1CILi1EEESB_SB_EEEEENS5_IJNSA_ILi64EEESE_NSA_ILi32EEEEEENS_10bfloat16_tENS5_IJlSB_lEEESH_NS5_IJSB_llEEENS4_8TiledMMAINS4_8MMA_AtomIJNS4_20SM100_MMA_F16BF16_SSISH_SH_fLi64ELi64ELNS4_4UMMA5MajorE0ELSO_1ELNSN_7ScaleInE0ELSP_0EEEEEENS4_6LayoutISC_NS5_IJNSA_ILi0EEEST_ST_EEEEENS5_IJNS4_10UnderscoreESW_SW_EEEEENS4_13SM90_TMA_LOADENS4_14ComposedLayoutINS4_7SwizzleILi2ELi4ELi3EEENS4_18smem_ptr_flag_bitsILi16EEENSS_INS5_IJNSA_ILi8EEESF_EEENS5_IJSF_SB_EEEEEEEvNS4_8identityESZ_NS10_INS11_ILi3ELi4ELi3EEES14_NSS_INS5_IJSE_S15_EEENS5_IJSB_SE_EEEEEEEvS1A_EENS_8epilogue10collective18CollectiveEpilogueINS1H_23Sm100TmaWarpSpecializedILi3ELi2ELi16ELb1ELb0EEEJSG_NS5_IJNSS_ISE_SB_EENSS_ISF_SB_EEEEESH_SI_SH_SI_NS1H_6fusion15FusionCallbacksIS1L_NS1P_17LinearCombinationISH_fSH_fLNS_15FloatRoundStyleE2EEESG_S1O_JEEENS4_5SM1004TMEM4LOAD26SM100_TMEM_LOAD_16dp256b4xESZ_S19_NS4_17SM75_U32x4_LDSM_NENS4_14SM90_TMA_STOREES19_NS4_17SM90_U32x4_STSM_NENS4_39AutoVectorizingCopyWithAssumedAlignmentILi128EEEEEEvvEEEEvNT_6ParamsE)
        /*0e24*/ 	.short	0x0380
        /*0e26*/ 	.short	0x0800


	//----- nvinfo : EIATTR_SW_WAR
	.align		4
.L_55:
        /*0e28*/ 	.byte	0x04, 0x36
        /*0e2a*/ 	.short	(.L_57 - .L_56)
.L_56:
        /*0e2c*/ 	.word	0x00000008
.L_57:


//--------------------- .nv.callgraph             --------------------------
	.section	.nv.callgraph,"",@"SHT_CUDA_CALLGRAPH"
	.align	4
	.sectionentsize	8
	.align		4
        /*0000*/ 	.word	0x00000000
	.align		4
        /*0004*/ 	.word	0xffffffff
	.align		4
        /*0008*/ 	.word	index@(_ZN7cutlass13device_kernelINS_4gemm6kernel13GemmUniversalIN4cute5tupleIJiiiiEEENS1_10collective13CollectiveMmaINS1_35MainloopSm100TmaUmmaWarpSpecializedILi26ELi2ELi4ENS5_IJNS4_1CILi1EEESB_SB_EEEEENS5_IJNSA_ILi64EEESE_NSA_ILi32EEEEEENS_10bfloat16_tENS5_IJlSB_lEEESH_NS5_IJSB_llEEENS4_8TiledMMAINS4_8MMA_AtomIJNS4_20SM100_MMA_F16BF16_SSISH_SH_fLi64ELi64ELNS4_4UMMA5MajorE0ELSO_1ELNSN_7ScaleInE0ELSP_0EEEEEENS4_6LayoutISC_NS5_IJNSA_ILi0EEEST_ST_EEEEENS5_IJNS4_10UnderscoreESW_SW_EEEEENS4_13SM90_TMA_LOADENS4_14ComposedLayoutINS4_7SwizzleILi2ELi4ELi3EEENS4_18smem_ptr_flag_bitsILi16EEENSS_INS5_IJNSA_ILi8EEESF_EEENS5_IJSF_SB_EEEEEEEvNS4_8identityESZ_NS10_INS11_ILi3ELi4ELi3EEES14_NSS_INS5_IJSE_S15_EEENS5_IJSB_SE_EEEEEEEvS1A_EENS_8epilogue10collective18CollectiveEpilogueINS1H_23Sm100TmaWarpSpecializedILi3ELi2ELi16ELb1ELb0EEEJSG_NS5_IJNSS_ISE_SB_EENSS_ISF_SB_EEEEESH_SI_SH_SI_NS1H_6fusion15FusionCallbacksIS1L_NS1P_17LinearCombinationISH_fSH_fLNS_15FloatRoundStyleE2EEESG_S1O_JEEENS4_5SM1004TMEM4LOAD26SM100_TMEM_LOAD_16dp256b4xESZ_S19_NS4_17SM75_U32x4_LDSM_NENS4_14SM90_TMA_STOREES19_NS4_17SM90_U32x4_STSM_NENS4_39AutoVectorizingCopyWithAssumedAlignmentILi128EEEEEEvvEEEEvNT_6ParamsE)
	.align		4
        /*000c*/ 	.word	index@(__assertfail)
	.align		4
        /*0010*/ 	.word	0x00000000
	.align		4
        /*0014*/ 	.word	0xfffffffe
	.align		4
        /*0018*/ 	.word	0x00000000
	.align		4
        /*001c*/ 	.word	0xfffffffd
	.align		4
        /*0020*/ 	.word	0x00000000
	.align		4
        /*0024*/ 	.word	0xfffffffc


//--------------------- .nv.constant4             --------------------------
	.section	.nv.constant4,"a",@progbits
	.align	8
	.align		8
.nv.constant4:
        /*0000*/ 	.dword	__assertfail
	.align		8
        /*0008*/ 	.dword	__unnamed_1
	.align		8
        /*0010*/ 	.dword	__unnamed_2
	.align		8
        /*0018*/ 	.dword	_ZN40_INTERNAL_d62050c6_4_k_cu_7d4ec0c5_243234cuda3std3__45__cpo5beginE
	.align		8
        /*0020*/ 	.dword	_ZN40_INTERNAL_d62050c6_4_k_cu_7d4ec0c5_243234cuda3std3__45__cpo3endE
	.align		8
        /*0028*/ 	.dword	_ZN40_INTERNAL_d62050c6_4_k_cu_7d4ec0c5_243234cuda3std3__45__cpo6cbeginE
	.align		8
        /*0030*/ 	.dword	_ZN40_INTERNAL_d62050c6_4_k_cu_7d4ec0c5_243234cuda3std3__45__cpo4cendE
	.align		8
        /*0038*/ 	.dword	_ZN40_INTERNAL_d62050c6_4_k_cu_7d4ec0c5_243234cuda3std3__442_GLOBAL__N__d62050c6_4_k_cu_7d4ec0c5_243236ignoreE
	.align		8
        /*0040*/ 	.dword	_ZN40_INTERNAL_d62050c6_4_k_cu_7d4ec0c5_243234cuda3std3__419piecewise_constructE
	.align		8
        /*0048*/ 	.dword	_ZN40_INTERNAL_d62050c6_4_k_cu_7d4ec0c5_243234cuda3std3__48in_placeE
	.align		8
        /*0050*/ 	.dword	_ZN40_INTERNAL_d62050c6_4_k_cu_7d4ec0c5_243234cuda3std6ranges3__45__cpo4swapE
	.align		8
        /*0058*/ 	.dword	_ZN40_INTERNAL_d62050c6_4_k_cu_7d4ec0c5_243234cuda3std6ranges3__45__cpo9iter_moveE
	.align		8
        /*0060*/ 	.dword	_ZN40_INTERNAL_d62050c6_4_k_cu_7d4ec0c5_243234cute7productE
	.align		8
        /*0068*/ 	.dword	_ZN40_INTERNAL_d62050c6_4_k_cu_7d4ec0c5_243234cute1_E
	.align		8
        /*0070*/ 	.dword	$str$25
	.align		8
        /*0078*/ 	.dword	$str$26
	.align		8
        /*0080*/ 	.dword	$str$27
	.align		8
        /*0088*/ 	.dword	$str$28


//--------------------- .text._ZN7cutlass13device_kernelINS_4gemm6kernel13GemmUniversalIN4cute5tupleIJiiiiEEENS1_10collective13CollectiveMmaINS1_35MainloopSm100TmaUmmaWarpSpecializedILi26ELi2ELi4ENS5_IJNS4_1CILi1EEESB_SB_EEEEENS5_IJNSA_ILi64EEESE_NSA_ILi32EEEEEENS_10bfloat16_tENS5_IJlSB_lEEESH_NS5_IJSB_llEEENS4_8TiledMMAINS4_8MMA_AtomIJNS4_20SM100_MMA_F16BF16_SSISH_SH_fLi64ELi64ELNS4_4UMMA5MajorE0ELSO_1ELNSN_7ScaleInE0ELSP_0EEEEEENS4_6LayoutISC_NS5_IJNSA_ILi0EEEST_ST_EEEEENS5_IJNS4_10UnderscoreESW_SW_EEEEENS4_13SM90_TMA_LOADENS4_14ComposedLayoutINS4_7SwizzleILi2ELi4ELi3EEENS4_18smem_ptr_flag_bitsILi16EEENSS_INS5_IJNSA_ILi8EEESF_EEENS5_IJSF_SB_EEEEEEEvNS4_8identityESZ_NS10_INS11_ILi3ELi4ELi3EEES14_NSS_INS5_IJSE_S15_EEENS5_IJSB_SE_EEEEEEEvS1A_EENS_8epilogue10collective18CollectiveEpilogueINS1H_23Sm100TmaWarpSpecializedILi3ELi2ELi16ELb1ELb0EEEJSG_NS5_IJNSS_ISE_SB_EENSS_ISF_SB_EEEEESH_SI_SH_SI_NS1H_6fusion15FusionCallbacksIS1L_NS1P_17LinearCombinationISH_fSH_fLNS_15FloatRoundStyleE2EEESG_S1O_JEEENS4_5SM1004TMEM4LOAD26SM100_TMEM_LOAD_16dp256b4xESZ_S19_NS4_17SM75_U32x4_LDSM_NENS4_14SM90_TMA_STOREES19_NS4_17SM90_U32x4_STSM_NENS4_39AutoVectorizingCopyWithAssumedAlignmentILi128EEEEEEvvEEEEvNT_6ParamsE --------------------------
	.section	.text._ZN7cutlass13device_kernelINS_4gemm6kernel13GemmUniversalIN4cute5tupleIJiiiiEEENS1_10collective13CollectiveMmaINS1_35MainloopSm100TmaUmmaWarpSpecializedILi26ELi2ELi4ENS5_IJNS4_1CILi1EEESB_SB_EEEEENS5_IJNSA_ILi64EEESE_NSA_ILi32EEEEEENS_10bfloat16_tENS5_IJlSB_lEEESH_NS5_IJSB_llEEENS4_8TiledMMAINS4_8MMA_AtomIJNS4_20SM100_MMA_F16BF16_SSISH_SH_fLi64ELi64ELNS4_4UMMA5MajorE0ELSO_1ELNSN_7ScaleInE0ELSP_0EEEEEENS4_6LayoutISC_NS5_IJNSA_ILi0EEEST_ST_EEEEENS5_IJNS4_10UnderscoreESW_SW_EEEEENS4_13SM90_TMA_LOADENS4_14ComposedLayoutINS4_7SwizzleILi2ELi4ELi3EEENS4_18smem_ptr_flag_bitsILi16EEENSS_INS5_IJNSA_ILi8EEESF_EEENS5_IJSF_SB_EEEEEEEvNS4_8identityESZ_NS10_INS11_ILi3ELi4ELi3EEES14_NSS_INS5_IJSE_S15_EEENS5_IJSB_SE_EEEEEEEvS1A_EENS_8epilogue10collective18CollectiveEpilogueINS1H_23Sm100TmaWarpSpecializedILi3ELi2ELi16ELb1ELb0EEEJSG_NS5_IJNSS_ISE_SB_EENSS_ISF_SB_EEEEESH_SI_SH_SI_NS1H_6fusion15FusionCallbacksIS1L_NS1P_17LinearCombinationISH_fSH_fLNS_15FloatRoundStyleE2EEESG_S1O_JEEENS4_5SM1004TMEM4LOAD26SM100_TMEM_LOAD_16dp256b4xESZ_S19_NS4_17SM75_U32x4_LDSM_NENS4_14SM90_TMA_STOREES19_NS4_17SM90_U32x4_STSM_NENS4_39AutoVectorizingCopyWithAssumedAlignmentILi128EEEEEEvvEEEEvNT_6ParamsE,"ax",@progbits
	.align	128
.text._ZN7cutlass13device_kernelINS_4gemm6kernel13GemmUniversalIN4cute5tupleIJiiiiEEENS1_10collective13CollectiveMmaINS1_35MainloopSm100TmaUmmaWarpSpecializedILi26ELi2ELi4ENS5_IJNS4_1CILi1EEESB_SB_EEEEENS5_IJNSA_ILi64EEESE_NSA_ILi32EEEEEENS_10bfloat16_tENS5_IJlSB_lEEESH_NS5_IJSB_llEEENS4_8TiledMMAINS4_8MMA_AtomIJNS4_20SM100_MMA_F16BF16_SSISH_SH_fLi64ELi64ELNS4_4UMMA5MajorE0ELSO_1ELNSN_7ScaleInE0ELSP_0EEEEEENS4_6LayoutISC_NS5_IJNSA_ILi0EEEST_ST_EEEEENS5_IJNS4_10UnderscoreESW_SW_EEEEENS4_13SM90_TMA_LOADENS4_14ComposedLayoutINS4_7SwizzleILi2ELi4ELi3EEENS4_18smem_ptr_flag_bitsILi16EEENSS_INS5_IJNSA_ILi8EEESF_EEENS5_IJSF_SB_EEEEEEEvNS4_8identityESZ_NS10_INS11_ILi3ELi4ELi3EEES14_NSS_INS5_IJSE_S15_EEENS5_IJSB_SE_EEEEEEEvS1A_EENS_8epilogue10collective18CollectiveEpilogueINS1H_23Sm100TmaWarpSpecializedILi3ELi2ELi16ELb1ELb0EEEJSG_NS5_IJNSS_ISE_SB_EENSS_ISF_SB_EEEEESH_SI_SH_SI_NS1H_6fusion15FusionCallbacksIS1L_NS1P_17LinearCombinationISH_fSH_fLNS_15FloatRoundStyleE2EEESG_S1O_JEEENS4_5SM1004TMEM4LOAD26SM100_TMEM_LOAD_16dp256b4xESZ_S19_NS4_17SM75_U32x4_LDSM_NENS4_14SM90_TMA_STOREES19_NS4_17SM90_U32x4_STSM_NENS4_39AutoVectorizingCopyWithAssumedAlignmentILi128EEEEEEvvEEEEvNT_6ParamsE:
        .type           _ZN7cutlass13device_kernelINS_4gemm6kernel13GemmUniversalIN4cute5tupleIJiiiiEEENS1_10collective13CollectiveMmaINS1_35MainloopSm100TmaUmmaWarpSpecializedILi26ELi2ELi4ENS5_IJNS4_1CILi1EEESB_SB_EEEEENS5_IJNSA_ILi64EEESE_NSA_ILi32EEEEEENS_10bfloat16_tENS5_IJlSB_lEEESH_NS5_IJSB_llEEENS4_8TiledMMAINS4_8MMA_AtomIJNS4_20SM100_MMA_F16BF16_SSISH_SH_fLi64ELi64ELNS4_4UMMA5MajorE0ELSO_1ELNSN_7ScaleInE0ELSP_0EEEEEENS4_6LayoutISC_NS5_IJNSA_ILi0EEEST_ST_EEEEENS5_IJNS4_10UnderscoreESW_SW_EEEEENS4_13SM90_TMA_LOADENS4_14ComposedLayoutINS4_7SwizzleILi2ELi4ELi3EEENS4_18smem_ptr_flag_bitsILi16EEENSS_INS5_IJNSA_ILi8EEESF_EEENS5_IJSF_SB_EEEEEEEvNS4_8identityESZ_NS10_INS11_ILi3ELi4ELi3EEES14_NSS_INS5_IJSE_S15_EEENS5_IJSB_SE_EEEEEEEvS1A_EENS_8epilogue10collective18CollectiveEpilogueINS1H_23Sm100TmaWarpSpecializedILi3ELi2ELi16ELb1ELb0EEEJSG_NS5_IJNSS_ISE_SB_EENSS_ISF_SB_EEEEESH_SI_SH_SI_NS1H_6fusion15FusionCallbacksIS1L_NS1P_17LinearCombinationISH_fSH_fLNS_15FloatRoundStyleE2EEESG_S1O_JEEENS4_5SM1004TMEM4LOAD26SM100_TMEM_LOAD_16dp256b4xESZ_S19_NS4_17SM75_U32x4_LDSM_NENS4_14SM90_TMA_STOREES19_NS4_17SM90_U32x4_STSM_NENS4_39AutoVectorizingCopyWithAssumedAlignmentILi128EEEEEEvvEEEEvNT_6ParamsE,@function
        .size           _ZN7cutlass13device_kernelINS_4gemm6kernel13GemmUniversalIN4cute5tupleIJiiiiEEENS1_10collective13CollectiveMmaINS1_35MainloopSm100TmaUmmaWarpSpecializedILi26ELi2ELi4ENS5_IJNS4_1CILi1EEESB_SB_EEEEENS5_IJNSA_ILi64EEESE_NSA_ILi32EEEEEENS_10bfloat16_tENS5_IJlSB_lEEESH_NS5_IJSB_llEEENS4_8TiledMMAINS4_8MMA_AtomIJNS4_20SM100_MMA_F16BF16_SSISH_SH_fLi64ELi64ELNS4_4UMMA5MajorE0ELSO_1ELNSN_7ScaleInE0ELSP_0EEEEEENS4_6LayoutISC_NS5_IJNSA_ILi0EEEST_ST_EEEEENS5_IJNS4_10UnderscoreESW_SW_EEEEENS4_13SM90_TMA_LOADENS4_14ComposedLayoutINS4_7SwizzleILi2ELi4ELi3EEENS4_18smem_ptr_flag_bitsILi16EEENSS_INS5_IJNSA_ILi8EEESF_EEENS5_IJSF_SB_EEEEEEEvNS4_8identityESZ_NS10_INS11_ILi3ELi4ELi3EEES14_NSS_INS5_IJSE_S15_EEENS5_IJSB_SE_EEEEEEEvS1A_EENS_8epilogue10collective18CollectiveEpilogueINS1H_23Sm100TmaWarpSpecializedILi3ELi2ELi16ELb1ELb0EEEJSG_NS5_IJNSS_ISE_SB_EENSS_ISF_SB_EEEEESH_SI_SH_SI_NS1H_6fusion15FusionCallbacksIS1L_NS1P_17LinearCombinationISH_fSH_fLNS_15FloatRoundStyleE2EEESG_S1O_JEEENS4_5SM1004TMEM4LOAD26SM100_TMEM_LOAD_16dp256b4xESZ_S19_NS4_17SM75_U32x4_LDSM_NENS4_14SM90_TMA_STOREES19_NS4_17SM90_U32x4_STSM_NENS4_39AutoVectorizingCopyWithAssumedAlignmentILi128EEEEEEvvEEEEvNT_6ParamsE,(.L_x_221 - _ZN7cutlass13device_kernelINS_4gemm6kernel13GemmUniversalIN4cute5tupleIJiiiiEEENS1_10collective13CollectiveMmaINS1_35MainloopSm100TmaUmmaWarpSpecializedILi26ELi2ELi4ENS5_IJNS4_1CILi1EEESB_SB_EEEEENS5_IJNSA_ILi64EEESE_NSA_ILi32EEEEEENS_10bfloat16_tENS5_IJlSB_lEEESH_NS5_IJSB_llEEENS4_8TiledMMAINS4_8MMA_AtomIJNS4_20SM100_MMA_F16BF16_SSISH_SH_fLi64ELi64ELNS4_4UMMA5MajorE0ELSO_1ELNSN_7ScaleInE0ELSP_0EEEEEENS4_6LayoutISC_NS5_IJNSA_ILi0EEEST_ST_EEEEENS5_IJNS4_10UnderscoreESW_SW_EEEEENS4_13SM90_TMA_LOADENS4_14ComposedLayoutINS4_7SwizzleILi2ELi4ELi3EEENS4_18smem_ptr_flag_bitsILi16EEENSS_INS5_IJNSA_ILi8EEESF_EEENS5_IJSF_SB_EEEEEEEvNS4_8identityESZ_NS10_INS11_ILi3ELi4ELi3EEES14_NSS_INS5_IJSE_S15_EEENS5_IJSB_SE_EEEEEEEvS1A_EENS_8epilogue10collective18CollectiveEpilogueINS1H_23Sm100TmaWarpSpecializedILi3ELi2ELi16ELb1ELb0EEEJSG_NS5_IJNSS_ISE_SB_EENSS_ISF_SB_EEEEESH_SI_SH_SI_NS1H_6fusion15FusionCallbacksIS1L_NS1P_17LinearCombinationISH_fSH_fLNS_15FloatRoundStyleE2EEESG_S1O_JEEENS4_5SM1004TMEM4LOAD26SM100_TMEM_LOAD_16dp256b4xESZ_S19_NS4_17SM75_U32x4_LDSM_NENS4_14SM90_TMA_STOREES19_NS4_17SM90_U32x4_STSM_NENS4_39AutoVectorizingCopyWithAssumedAlignmentILi128EEEEEEvvEEEEvNT_6ParamsE)
        .other          _ZN7cutlass13device_kernelINS_4gemm6kernel13GemmUniversalIN4cute5tupleIJiiiiEEENS1_10collective13CollectiveMmaINS1_35MainloopSm100TmaUmmaWarpSpecializedILi26ELi2ELi4ENS5_IJNS4_1CILi1EEESB_SB_EEEEENS5_IJNSA_ILi64EEESE_NSA_ILi32EEEEEENS_10bfloat16_tENS5_IJlSB_lEEESH_NS5_IJSB_llEEENS4_8TiledMMAINS4_8MMA_AtomIJNS4_20SM100_MMA_F16BF16_SSISH_SH_fLi64ELi64ELNS4_4UMMA5MajorE0ELSO_1ELNSN_7ScaleInE0ELSP_0EEEEEENS4_6LayoutISC_NS5_IJNSA_ILi0EEEST_ST_EEEEENS5_IJNS4_10UnderscoreESW_SW_EEEEENS4_13SM90_TMA_LOADENS4_14ComposedLayoutINS4_7SwizzleILi2ELi4ELi3EEENS4_18smem_ptr_flag_bitsILi16EEENSS_INS5_IJNSA_ILi8EEESF_EEENS5_IJSF_SB_EEEEEEEvNS4_8identityESZ_NS10_INS11_ILi3ELi4ELi3EEES14_NSS_INS5_IJSE_S15_EEENS5_IJSB_SE_EEEEEEEvS1A_EENS_8epilogue10collective18CollectiveEpilogueINS1H_23Sm100TmaWarpSpecializedILi3ELi2ELi16ELb1ELb0EEEJSG_NS5_IJNSS_ISE_SB_EENSS_ISF_SB_EEEEESH_SI_SH_SI_NS1H_6fusion15FusionCallbacksIS1L_NS1P_17LinearCombinationISH_fSH_fLNS_15FloatRoundStyleE2EEESG_S1O_JEEENS4_5SM1004TMEM4LOAD26SM100_TMEM_LOAD_16dp256b4xESZ_S19_NS4_17SM75_U32x4_LDSM_NENS4_14SM90_TMA_STOREES19_NS4_17SM90_U32x4_STSM_NENS4_39AutoVectorizingCopyWithAssumedAlignmentILi128EEEEEEvvEEEEvNT_6ParamsE,@"STO_CUDA_ENTRY STV_DEFAULT"
_ZN7cutlass13device_kernelINS_4gemm6kernel13GemmUniversalIN4cute5tupleIJiiiiEEENS1_10collective13CollectiveMmaINS1_35MainloopSm100TmaUmmaWarpSpecializedILi26ELi2ELi4ENS5_IJNS4_1CILi1EEESB_SB_EEEEENS5_IJNSA_ILi64EEESE_NSA_ILi32EEEEEENS_10bfloat16_tENS5_IJlSB_lEEESH_NS5_IJSB_llEEENS4_8TiledMMAINS4_8MMA_AtomIJNS4_20SM100_MMA_F16BF16_SSISH_SH_fLi64ELi64ELNS4_4UMMA5MajorE0ELSO_1ELNSN_7ScaleInE0ELSP_0EEEEEENS4_6LayoutISC_NS5_IJNSA_ILi0EEEST_ST_EEEEENS5_IJNS4_10UnderscoreESW_SW_EEEEENS4_13SM90_TMA_LOADENS4_14ComposedLayoutINS4_7SwizzleILi2ELi4ELi3EEENS4_18smem_ptr_flag_bitsILi16EEENSS_INS5_IJNSA_ILi8EEESF_EEENS5_IJSF_SB_EEEEEEEvNS4_8identityESZ_NS10_INS11_ILi3ELi4ELi3EEES14_NSS_INS5_IJSE_S15_EEENS5_IJSB_SE_EEEEEEEvS1A_EENS_8epilogue10collective18CollectiveEpilogueINS1H_23Sm100TmaWarpSpecializedILi3ELi2ELi16ELb1ELb0EEEJSG_NS5_IJNSS_ISE_SB_EENSS_ISF_SB_EEEEESH_SI_SH_SI_NS1H_6fusion15FusionCallbacksIS1L_NS1P_17LinearCombinationISH_fSH_fLNS_15FloatRoundStyleE2EEESG_S1O_JEEENS4_5SM1004TMEM4LOAD26SM100_TMEM_LOAD_16dp256b4xESZ_S19_NS4_17SM75_U32x4_LDSM_NENS4_14SM90_TMA_STOREES19_NS4_17SM90_U32x4_STSM_NENS4_39AutoVectorizingCopyWithAssumedAlignmentILi128EEEEEEvvEEEEvNT_6ParamsE:
[----:B------:R-:W1:Y:S01]  /*0000*/  LDC R1, c[0x0][0x37c] ;  /* 0x0000df00ff017b82 */ /* 0x000e620000000800 */
[----:B------:R-:W2:Y:S01]  /*0010*/  S2R R70, SR_TID.X ;  /* 0x0000000000467919 */ /* 0x000ea20000002100 */
[----:B------:R-:W3:Y:S01]  /*0020*/  LDCU.64 UR4, c[0x0][0x890] ;  /* 0x00011200ff0477ac */ /* 0x000ee20008000a00 */
[----:B------:R-:W-:Y:S02]  /*0030*/  PRMT R60, RZ, 0x7610, R60 ;  /* 0x00007610ff3c7816 */ /* 0x000fe4000000003c */
[----:B------:R-:W-:Y:S01]  /*0040*/  ELECT P5, URZ, PT ;  /* 0x0000000000ff782f */ /* 0x000fe200038a0000 */
[----:B------:R-:W4:Y:S01]  /*0050*/  LDCU.64 UR46, c[0x0][0x358] ;  /* 0x00006b00ff2e77ac */ /* 0x000f220008000a00 */
[----:B---3--:R-:W-:-:S04]  /*0060*/  UISETP.NE.U32.AND UP0, UPT, UR4, URZ, UPT ;  /* 0x000000ff0400728c */ /* 0x008fc8000bf05070 */
[----:B------:R-:W-:Y:S01]  /*0070*/  UISETP.NE.AND.EX UP0, UPT, UR5, URZ, UPT, UP0 ;  /* 0x000000ff0500728c */ /* 0x000fe2000bf05300 */
[----:B--2---:R-:W-:-:S05]  /*0080*/  SHF.R.U32.HI R65, RZ, 0x5, R70 ;  /* 0x00000005ff417819 */ /* 0x004fca0000011646 */
[----:B------:R-:W2:Y:S02]  /*0090*/  SHFL.IDX PT, R0, R65, RZ, 0x1f ;  /* 0x00001fff41007589 */ /* 0x000ea400000e0000 */
[----:B--2---:R-:W-:Y:S01]  /*00a0*/  R2UR UR8, R0 ;  /* 0x00000000000872ca */ /* 0x004fe200000e0000 */
[----:B-1--4-:R-:W-:-:S14]  /*00b0*/  BRA.U UP0, `(.L_x_0) ;  /* 0x00000001002c7547 */ /* 0x012fdc000b800000 */
[----:B------:R-:W1:Y:S02]  /*00c0*/  LDCU.64 UR6, c[0x0][0x888] ;  /* 0x00011100ff0677ac */ /* 0x000e640008000a00 */
[----:B-1----:R-:W-:-:S04]  /*00d0*/  UISETP.NE.U32.AND UP0, UPT, UR6, URZ, UPT ;  /* 0x000000ff0600728c */ /* 0x002fc8000bf05070 */
[----:B------:R-:W-:-:S09]  /*00e0*/  UISETP.NE.AND.EX UP0, UPT, UR7, URZ, UPT, UP0 ;  /* 0x000000ff0700728c */ /* 0x000fd2000bf05300 */
[----:B------:R-:W-:Y:S05]  /*00f0*/  BRA.U !UP0, `(.L_x_1) ;  /* 0x0000000108107547 */ /* 0x000fea000b800000 */
[----:B------:R-:W1:Y:S02]  /*0100*/  LDC.64 R2, c[0x0][0x888] ;  /* 0x00022200ff027b82 */ /* 0x000e640000000a00 */
[----:B-1----:R1:W5:Y:S01]  /*0110*/  LDG.E R35, desc[UR46][R2.64] ;  /* 0x0000002e02237981 */ /* 0x002362000c1e1900 */
[----:B------:R-:W-:Y:S01]  /*0120*/  HFMA2 R60, -RZ, RZ, 0, 5.9604644775390625e-08 ;  /* 0x00000001ff3c7431 */ /* 0x000fe200000001ff */
[----:B------:R-:W-:Y:S05]  /*0130*/  BRA `(.L_x_0) ;  /* 0x00000000000c7947 */ /* 0x000fea0003800000 */
.L_x_1:
[----:B------:R-:W1:Y:S01]  /*0140*/  LDCU UR6, c[0x0][0x880] ;  /* 0x00011000ff0677ac */ /* 0x000e620008000800 */
[----:B------:R-:W-:Y:S01]  /*0150*/  HFMA2 R60, -RZ, RZ, 0, 5.9604644775390625e-08 ;  /* 0x00000001ff3c7431 */ /* 0x000fe200000001ff */
[----:B-1----:R-:W-:-:S07]  /*0160*/  MOV R35, UR6 ;  /* 0x0000000600237c02 */ /* 0x002fce0008000f00 */
.L_x_0:
[----:B------:R-:W2:Y:S02]  /*0170*/  LDCU.64 UR6, c[0x0][0x8b0] ;  /* 0x00011600ff0677ac */ /* 0x000ea40008000a00 */
[----:B--2---:R-:W-:-:S04]  /*0180*/  UISETP.NE.U32.AND UP0, UPT, UR6, URZ, UPT ;  /* 0x000000ff0600728c */ /* 0x004fc8000bf05070 */
[----:B------:R-:W-:-:S09]  /*0190*/  UISETP.NE.AND.EX UP0, UPT, UR7, URZ, UPT, UP0 ;  /* 0x000000ff0700728c */ /* 0x000fd2000bf05300 */
[----:B------:R-:W-:Y:S05]  /*01a0*/  BRA.U UP0, `(.L_x_2) ;  /* 0x0000000100247547 */ /* 0x000fea000b800000 */
[----:B------:R-:W2:Y:S02]  /*01b0*/  LDCU.64 UR6, c[0x0][0x8a8] ;  /* 0x00011500ff0677ac */ /* 0x000ea40008000a00 */
[----:B--2---:R-:W-:-:S04]  /*01c0*/  UISETP.NE.U32.AND UP0, UPT, UR6, URZ, UPT ;  /* 0x000000ff0600728c */ /* 0x004fc8000bf05070 */
[----:B------:R-:W-:-:S09]  /*01d0*/  UISETP.NE.AND.EX UP0, UPT, UR7, URZ, UPT, UP0 ;  /* 0x000000ff0700728c */ /* 0x000fd2000bf05300 */
[----:B------:R-:W-:Y:S05]  /*01e0*/  BRA.U !UP0, `(.L_x_3) ;  /* 0x00000001080c7547 */ /* 0x000fea000b800000 */
[----:B-1----:R-:W1:Y:S02]  /*01f0*/  LDC.64 R2, c[0x0][0x8a8] ;  /* 0x00022a00ff027b82 */ /* 0x002e640000000a00 */
[----:B-1----:R2:W5:Y:S01]  /*0200*/  LDG.E R33, desc[UR46][R2.64] ;  /* 0x0000002e02217981 */ /* 0x002562000c1e1900 */
[----:B------:R-:W-:Y:S05]  /*0210*/  BRA `(.L_x_2) ;  /* 0x0000000000087947 */ /* 0x000fea0003800000 */
.L_x_3:
[----:B------:R-:W2:Y:S02]  /*0220*/  LDCU UR6, c[0x0][0x8a0] ;  /* 0x00011400ff0677ac */ /* 0x000ea40008000800 */
[----:B--2---:R-:W-:Y:S02]  /*0230*/  MOV R33, UR6 ;  /* 0x0000000600217c02 */ /* 0x004fe40008000f00 */
.L_x_2:
[----:B------:R-:W-:Y:S01]  /*0240*/  IMAD.U32 R0, RZ, RZ, UR8 ;  /* 0x00000008ff007e24 */ /* 0x000fe2000f8e00ff */
[----:B------:R-:W-:Y:S04]  /*0250*/  BSSY.RECONVERGENT B0, `(.L_x_4) ;  /* 0x000000c000007945 */ /* 0x000fe80003800200 */
[C---:B------:R-:W-:Y:S02]  /*0260*/  ISETP.NE.OR P1, PT, R0.reuse, 0x1, !P5 ;  /* 0x000000010000780c */ /* 0x040fe40006f25670 */
[----:B------:R-:W-:-:S11]  /*0270*/  ISETP.NE.OR P0, PT, R0, 0x3, !P5 ;  /* 0x000000030000780c */ /* 0x000fd60006f05670 */
[----:B------:R-:W-:Y:S05]  /*0280*/  @P1 BRA `(.L_x_5) ;  /* 0x0000000000201947 */ /* 0x000fea0003800000 */
[----:B------:R-:W3:Y:S02]  /*0290*/  LDCU.64 UR6, c[0x0][0x348] ;  /* 0x00006900ff0677ac */ /* 0x000ee40008000a00 */
[----:B---3--:R-:W-:Y:S02]  /*02a0*/  UIADD3 UR10, UP1, UPT, UR6, 0x80, URZ ;  /* 0x00000080060a7890 */ /* 0x008fe4000ff3e0ff */
[----:B------:R-:W-:Y:S02]  /*02b0*/  UIADD3 UR6, UP0, UPT, UR6, 0x180, URZ ;  /* 0x0000018006067890 */ /* 0x000fe4000ff1e0ff */
[----:B------:R-:W-:Y:S02]  /*02c0*/  UIADD3.X UR11, UPT, UPT, URZ, UR7, URZ, UP1, !UPT ;  /* 0x00000007ff0b7290 */ /* 0x000fe40008ffe4ff */
[----:B------:R-:W-:-:S07]  /*02d0*/  UIADD3.X UR7, UPT, UPT, URZ, UR7, URZ, UP0, !UPT ;  /* 0x00000007ff077290 */ /* 0x000fce00087fe4ff */
[----:B------:R3:W-:Y:S02]  /*02e0*/  UTMACCTL.PF [UR10] ;  /* 0x000000000a0079b9 */ /* 0x0007e40008040000 */
[----:B------:R3:W-:Y:S02]  /*02f0*/  UTMACCTL.PF [UR6] ;  /* 0x00000000060079b9 */ /* 0x0007e40008040000 */
[----:B---3--:R-:W-:Y:S01]  /*0300*/  NOP ;  /* 0x0000000000007918 */ /* 0x008fe20000000000 */
.L_x_5:
[----:B------:R-:W-:Y:S05]  /*0310*/  BSYNC.RECONVERGENT B0 ;  /* 0x0000000000007941 */ /* 0x000fea0003800200 */
.L_x_4:
[----:B------:R-:W-:Y:S04]  /*0320*/  BSSY.RECONVERGENT B0, `(.L_x_6) ;  /* 0x000000a000007945 */ /* 0x000fe80003800200 */
        /* <DEDUP_REMOVED lines=9> */
.L_x_7:
[----:B------:R-:W-:Y:S05]  /*03c0*/  BSYNC.RECONVERGENT B0 ;  /* 0x0000000000007941 */ /* 0x000fea0003800200 */
.L_x_6:
[----:B------:R-:W3:Y:S01]  /*03d0*/  LDCU.64 UR6, c[0x0][0x888] ;  /* 0x00011100ff0677ac */ /* 0x000ee20008000a00 */
[----:B------:R-:W-:Y:S02]  /*03e0*/  UISETP.EQ.U32.AND UP1, UPT, UR4, URZ, UPT ;  /* 0x000000ff0400728c */ /* 0x000fe4000bf22070 */
[----:B------:R-:W-:Y:S02]  /*03f0*/  UPLOP3.LUT UP2, UPT, UPT, UPT, UPT, 0x80, 0x8 ;  /* 0x000000000008789c */ /* 0x000fe40003f4f070 */
[----:B---3--:R-:W-:-:S04]  /*0400*/  UISETP.NE.U32.AND UP0, UPT, UR6, URZ, UPT ;  /* 0x000000ff0600728c */ /* 0x008fc8000bf05070 */
[----:B------:R-:W-:-:S04]  /*0410*/  UISETP.NE.AND.EX UP0, UPT, UR7, URZ, UPT, UP0 ;  /* 0x000000ff0700728c */ /* 0x000fc8000bf05300 */
[----:B------:R-:W-:-:S04]  /*0420*/  UISETP.EQ.OR.EX UP3, UPT, UR5, URZ, !UP0, UP1 ;  /* 0x000000ff0500728c */ /* 0x000fc8000c762710 */
[----:B------:R-:W-:-:S05]  /*0430*/  UP2UR UR53, UPR, URZ, 0x8 ;  /* 0x00000008ff357883 */ /* 0x000fca0008000000 */
[----:B------:R-:W-:Y:S07]  /*0440*/  BRA.U !UP3, `(.L_x_8) ;  /* 0x000000010b207547 */ /* 0x000fee000b800000 */
[----:B------:R-:W-:Y:S01]  /*0450*/  UISETP.NE.U32.AND UP2, UPT, UR4, URZ, UPT ;  /* 0x000000ff0400728c */ /* 0x000fe2000bf45070 */
[----:B-----5:R-:W-:Y:S01]  /*0460*/  FSETP.NEU.AND P0, PT, R35, RZ, PT ;  /* 0x000000ff2300720b */ /* 0x020fe20003f0d000 */
[----:B------:R-:W-:Y:S02]  /*0470*/  USEL UR4, URZ, 0xffffffff, UP0 ;  /* 0xffffffffff047887 */ /* 0x000fe40008000000 */
[----:B------:R-:W-:-:S10]  /*0480*/  UISETP.NE.AND.EX UP2, UPT, UR5, URZ, UPT, UP2 ;  /* 0x000000ff0500728c */ /* 0x000fd4000bf45320 */
[----:B------:R-:W-:Y:S01]  /*0490*/  VOTEU.ANY UP1, P0 ;  /* 0x0000000000ff7886 */ /* 0x000fe20000020100 */
[----:B------:R-:W-:-:S04]  /*04a0*/  @!UP2 USEL UR4, URZ, 0xffffffff, UP1 ;  /* 0xffffffffff04a887 */ /* 0x000fc80008800000 */
[----:B------:R-:W-:-:S04]  /*04b0*/  ULOP3.LUT UR4, UR4, 0x1, URZ, 0xc0, !UPT ;  /* 0x0000000104047892 */ /* 0x000fc8000f8ec0ff */
[----:B------:R-:W-:-:S11]  /*04c0*/  UISETP.NE.U32.AND UP2, UPT, UR4, 0x1, UPT ;  /* 0x000000010400788c */ /* 0x000fd6000bf45070 */
.L_x_8:
[----:B-12---:R-:W1:Y:S01]  /*04d0*/  SHFL.IDX PT, R2, R65, RZ, 0x1f ;  /* 0x00001fff41027589 */ /* 0x006e6200000e0000 */
[----:B------:R-:W-:-:S04]  /*04e0*/  UISETP.NE.AND UP1, UPT, UR8, 0x2, UPT ;  /* 0x000000020800788c */ /* 0x000fc8000bf25270 */
[----:B------:R-:W-:Y:S01]  /*04f0*/  USEL UR6, URZ, 0x1, UP1 ;  /* 0x00000001ff067887 */ /* 0x000fe20008800000 */
[----:B-1----:R-:W-:-:S13]  /*0500*/  ISETP.NE.AND P0, PT, R2, RZ, PT ;  /* 0x000000ff0200720c */ /* 0x002fda0003f05270 */
[----:B------:R-:W-:Y:S05]  /*0510*/  @P0 BRA `(.L_x_9) ;  /* 0x0000000400040947 */ /* 0x000fea0003800000 */
[----:B------:R-:W-:Y:S01]  /*0520*/  ELECT P0, URZ, PT ;  /* 0x0000000000ff782f */ /* 0x000fe20003800000 */
[----:B------:R-:W-:-:S12]  /*0530*/  BSSY.RECONVERGENT B0, `(.L_x_9) ;  /* 0x000003f000007945 */ /* 0x000fd80003800200 */
[----:B------:R-:W-:Y:S05]  /*0540*/  @!P0 BRA `(.L_x_10) ;  /* 0x0000000000f48947 */ /* 0x000fea0003800000 */
[----:B------:R-:W1:Y:S01]  /*0550*/  S2UR UR5, SR_CgaCtaId ;  /* 0x00000000000579c3 */ /* 0x000e620000008800 */
[----:B------:R-:W-:Y:S01]  /*0560*/  UMOV UR7, 0x400 ;  /* 0x0000040000077882 */ /* 0x000fe20000000000 */
[----:B------:R-:W-:Y:S02]  /*0570*/  UMOV UR4, 0x1 ;  /* 0x0000000100047882 */ /* 0x000fe40000000000 */
[----:B------:R-:W-:-:S04]  /*0580*/  UIADD3 UR10, UPT, UPT, -UR4, 0x100000, URZ ;  /* 0x00100000040a7890 */ /* 0x000fc8000fffe1ff */
[----:B------:R-:W-:Y:S02]  /*0590*/  USHF.L.U32 UR11, UR10, 0xb, URZ ;  /* 0x0000000b0a0b7899 */ /* 0x000fe400080006ff */
[----:B------:R-:W-:Y:S02]  /*05a0*/  USHF.L.U32 UR10, UR10, 0x1, URZ ;  /* 0x000000010a0a7899 */ /* 0x000fe400080006ff */
[----:B-1----:R-:W-:Y:S01]  /*05b0*/  ULEA UR5, UR5, UR7, 0x18 ;  /* 0x0000000705057291 */ /* 0x002fe2000f8ec0ff */
[----:B------:R-:W1:Y:S11]  /*05c0*/  FENCE.VIEW.ASYNC.S ;  /* 0x00000000000073c6 */ /* 0x000e760000000000 */
[----:B-1----:R1:W2:Y:S01]  /*05d0*/  SYNCS.EXCH.64 URZ, [UR5], UR10 ;  /* 0x0000000a05ff75b2 */ /* 0x0022a20008000100 */
[----:B------:R1:W3:Y:S01]  /*05e0*/  SYNCS.EXCH.64 URZ, [UR5+0xd0], UR10 ;  /* 0x0000d00a05ff75b2 */ /* 0x0002e20008000100 */
[----:B------:R1:W4:Y:S01]  /*05f0*/  SYNCS.EXCH.64 URZ, [UR5+0x8], UR10 ;  /* 0x0000080a05ff75b2 */ /* 0x0003220008000100 */
[----:B------:R1:W1:Y:S01]  /*0600*/  SYNCS.EXCH.64 URZ, [UR5+0xd8], UR10 ;  /* 0x0000d80a05ff75b2 */ /* 0x0002620008000100 */
        /* <DEDUP_REMOVED lines=48> */
[----:B--234-:R-:W-:Y:S01]  /*0910*/  NOP ;  /* 0x0000000000007918 */ /* 0x01cfe20000000000 */
.L_x_10:
[----:B-1----:R-:W-:Y:S05]  /*0920*/  BSYNC.RECONVERGENT B0 ;  /* 0x0000000000007941 */ /* 0x002fea0003800200 */
.L_x_9:
[----:B------:R-:W1:Y:S01]  /*0930*/  SHFL.IDX PT, R2, R65, RZ, 0x1f ;  /* 0x00001fff41027589 */ /* 0x000e6200000e0000 */
[----:B------:R-:W-:Y:S01]  /*0940*/  NOP ;  /* 0x0000000000007918 */ /* 0x000fe20000000000 */
[----:B-1----:R-:W-:-:S13]  /*0950*/  ISETP.NE.AND P0, PT, R2, 0x1, PT ;  /* 0x000000010200780c */ /* 0x002fda0003f05270 */
[----:B------:R-:W-:Y:S05]  /*0960*/  @P0 BRA `(.L_x_11) ;  /* 0x0000000000500947 */ /* 0x000fea0003800000 */
[----:B------:R-:W1:Y:S01]  /*0970*/  S2UR UR7, SR_CgaCtaId ;  /* 0x00000000000779c3 */ /* 0x000e620000008800 */
[----:B------:R-:W-:Y:S01]  /*0980*/  UMOV UR9, 0x400 ;  /* 0x0000040000097882 */ /* 0x000fe20000000000 */
[----:B------:R-:W-:Y:S01]  /*0990*/  UMOV UR5, 0x20 ;  /* 0x0000002000057882 */ /* 0x000fe20000000000 */
[----:B------:R-:W-:Y:S01]  /*09a0*/  UMOV UR4, 0x80 ;  /* 0x0000008000047882 */ /* 0x000fe20000000000 */
[----:B------:R-:W-:-:S04]  /*09b0*/  UIADD3 UR10, UPT, UPT, -UR5, 0x100000, URZ ;  /* 0x00100000050a7890 */ /* 0x000fc8000fffe1ff */
[----:B------:R-:W-:Y:S02]  /*09c0*/  USHF.L.U32 UR11, UR10, 0xb, URZ ;  /* 0x0000000b0a0b7899 */ /* 0x000fe400080006ff */
[----:B------:R-:W-:Y:S02]  /*09d0*/  USHF.L.U32 UR10, UR10, 0x1, URZ ;  /* 0x000000010a0a7899 */ /* 0x000fe400080006ff */
[----:B------:R-:W-:-:S04]  /*09e0*/  UIADD3 UR4, UPT, UPT, -UR4, 0x100000, URZ ;  /* 0x0010000004047890 */ /* 0x000fc8000fffe1ff */
[----:B------:R-:W-:Y:S02]  /*09f0*/  USHF.L.U32 UR5, UR4, 0xb, URZ ;  /* 0x0000000b04057899 */ /* 0x000fe400080006ff */
[----:B------:R-:W-:Y:S01]  /*0a00*/  USHF.L.U32 UR4, UR4, 0x1, URZ ;  /* 0x0000000104047899 */ /* 0x000fe200080006ff */
[----:B------:R-:W-:Y:S01]  /*0a10*/  ELECT P0, URZ, PT ;  /* 0x0000000000ff782f */ /* 0x000fe20003800000 */
[----:B-1----:R-:W-:Y:S01]  /*0a20*/  ULEA UR7, UR7, UR9, 0x18 ;  /* 0x0000000907077291 */ /* 0x002fe2000f8ec0ff */
[----:B------:R-:W1:Y:S11]  /*0a30*/  FENCE.VIEW.ASYNC.S ;  /* 0x00000000000073c6 */ /* 0x000e760000000000 */
[----:B-1----:R1:W2:Y:S01]  /*0a40*/  SYNCS.EXCH.64 URZ, [UR7+0x1a0], UR10 ;  /* 0x0001a00a07ff75b2 */ /* 0x0022a20008000100 */
[----:B------:R1:W3:Y:S01]  /*0a50*/  SYNCS.EXCH.64 URZ, [UR7+0x1b8], UR4 ;  /* 0x0001b80407ff75b2 */ /* 0x0002e20008000100 */
[----:B------:R1:W4:Y:S01]  /*0a60*/  SYNCS.EXCH.64 URZ, [UR7+0x1a8], UR10 ;  /* 0x0001a80a07ff75b2 */ /* 0x0003220008000100 */
[----:B------:R1:W1:Y:S01]  /*0a70*/  SYNCS.EXCH.64 URZ, [UR7+0x1c0], UR4 ;  /* 0x0001c00407ff75b2 */ /* 0x0002620008000100 */
[----:B------:R1:W1:Y:S01]  /*0a80*/  SYNCS.EXCH.64 URZ, [UR7+0x1b0], UR10 ;  /* 0x0001b00a07ff75b2 */ /* 0x0002620008000100 */
[----:B------:R1:W1:Y:S01]  /*0a90*/  SYNCS.EXCH.64 URZ, [UR7+0x1c8], UR4 ;  /* 0x0001c80407ff75b2 */ /* 0x0002620008000100 */
[----:B------:R-:W-:Y:S01]  /*0aa0*/  NOP ;  /* 0x0000000000007918 */ /* 0x000fe20000000000 */
.L_x_11:
[----:B------:R-:W2:Y:S01]  /*0ab0*/  SHFL.IDX PT, R2, R65, RZ, 0x1f ;  /* 0x00001fff41027589 */ /* 0x000ea200000e0000 */
[----:B------:R-:W-:Y:S01]  /*0ac0*/  NOP ;  /* 0x0000000000007918 */ /* 0x000fe20000000000 */
[----:B--2---:R-:W-:-:S13]  /*0ad0*/  ISETP.NE.AND P0, PT, R2, 0x3, PT ;  /* 0x000000030200780c */ /* 0x004fda0003f05270 */
[----:B------:R-:W-:Y:S05]  /*0ae0*/  @P0 BRA `(.L_x_12) ;  /* 0x0000000000300947 */ /* 0x000fea0003800000 */
[----:B-1----:R-:W1:Y:S01]  /*0af0*/  S2UR UR5, SR_CgaCtaId ;  /* 0x00000000000579c3 */ /* 0x002e620000008800 */
[----:B------:R-:W-:Y:S01]  /*0b00*/  UMOV UR7, 0x400 ;  /* 0x0000040000077882 */ /* 0x000fe20000000000 */
[----:B------:R-:W-:Y:S01]  /*0b10*/  UMOV UR4, 0x20 ;  /* 0x0000002000047882 */ /* 0x000fe20000000000 */
[----:B------:R-:W-:Y:S01]  /*0b20*/  ELECT P0, URZ, PT ;  /* 0x0000000000ff782f */ /* 0x000fe20003800000 */
[----:B------:R-:W-:-:S04]  /*0b30*/  UIADD3 UR10, UPT, UPT, -UR4, 0x100000, URZ ;  /* 0x00100000040a7890 */ /* 0x000fc8000fffe1ff */
[----:B------:R-:W-:Y:S02]  /*0b40*/  USHF.L.U32 UR11, UR10, 0xb, URZ ;  /* 0x0000000b0a0b7899 */ /* 0x000fe400080006ff */
[----:B------:R-:W-:Y:S02]  /*0b50*/  USHF.L.U32 UR10, UR10, 0x1, URZ ;  /* 0x000000010a0a7899 */ /* 0x000fe400080006ff */
[----:B-1----:R-:W-:Y:S01]  /*0b60*/  ULEA UR5, UR5, UR7, 0x18 ;  /* 0x0000000705057291 */ /* 0x002fe2000f8ec0ff */
[----:B------:R-:W1:Y:S11]  /*0b70*/  FENCE.VIEW.ASYNC.S ;  /* 0x00000000000073c6 */ /* 0x000e760000000000 */
[----:B-1----:R2:W1:Y:S01]  /*0b80*/  SYNCS.EXCH.64 URZ, [UR5+0x1d0], UR10 ;  /* 0x0001d00a05ff75b2 */ /* 0x0024620008000100 */
[----:B------:R2:W1:Y:S02]  /*0b90*/  SYNCS.EXCH.64 URZ, [UR5+0x1d8], UR10 ;  /* 0x0001d80a05ff75b2 */ /* 0x0004640008000100 */
[----:B--2---:R-:W-:Y:S01]  /*0ba0*/  NOP ;  /* 0x0000000000007918 */ /* 0x004fe20000000000 */
.L_x_12:
[----:B------:R-:W2:Y:S01]  /*0bb0*/  SHFL.IDX PT, R2, R65, RZ, 0x1f ;  /* 0x00001fff41027589 */ /* 0x000ea200000e0000 */
[----:B------:R-:W-:Y:S01]  /*0bc0*/  NOP ;  /* 0x0000000000007918 */ /* 0x000fe20000000000 */
[----:B--2---:R-:W-:-:S13]  /*0bd0*/  ISETP.NE.AND P0, PT, R2, 0x4, PT ;  /* 0x000000040200780c */ /* 0x004fda0003f05270 */
[----:B------:R-:W-:Y:S05]  /*0be0*/  @P0 BRA `(.L_x_13) ;  /* 0x00000000004c0947 */ /* 0x000fea0003800000 */
[----:B-1----:R-:W1:Y:S01]  /*0bf0*/  S2UR UR5, SR_CgaCtaId ;  /* 0x00000000000579c3 */ /* 0x002e620000008800 */
[----:B------:R-:W-:Y:S01]  /*0c00*/  UMOV UR9, 0x100 ;  /* 0x0000010000097882 */ /* 0x000fe20000000000 */
[----:B------:R-:W-:Y:S01]  /*0c10*/  UMOV UR7, 0x400 ;  /* 0x0000040000077882 */ /* 0x000fe20000000000 */
[----:B------:R-:W-:Y:S01]  /*0c20*/  USEL UR9, UR9, 0xe0, UP2 ;  /* 0x000000e009097887 */ /* 0x000fe20009000000 */
[----:B------:R-:W-:Y:S01]  /*0c30*/  UMOV UR4, 0x1 ;  /* 0x0000000100047882 */ /* 0x000fe20000000000 */
[----:B------:R-:W-:Y:S01]  /*0c40*/  ELECT P0, URZ, PT ;  /* 0x0000000000ff782f */ /* 0x000fe20003800000 */
[----:B------:R-:W-:-:S04]  /*0c50*/  UIADD3 UR10, UPT, UPT, -UR4, 0x100000, URZ ;  /* 0x00100000040a7890 */ /* 0x000fc8000fffe1ff */
[----:B------:R-:W-:Y:S02]  /*0c60*/  USHF.L.U32 UR11, UR10, 0xb, URZ ;  /* 0x0000000b0a0b7899 */ /* 0x000fe400080006ff */
[----:B------:R-:W-:Y:S02]  /*0c70*/  USHF.L.U32 UR10, UR10, 0x1, URZ ;  /* 0x000000010a0a7899 */ /* 0x000fe400080006ff */
[----:B------:R-:W-:-:S04]  /*0c80*/  UIADD3 UR12, UPT, UPT, -UR9, 0x100000, URZ ;  /* 0x00100000090c7890 */ /* 0x000fc8000fffe1ff */
[----:B------:R-:W-:Y:S02]  /*0c90*/  USHF.L.U32 UR13, UR12, 0xb, URZ ;  /* 0x0000000b0c0d7899 */ /* 0x000fe400080006ff */
[----:B------:R-:W-:Y:S02]  /*0ca0*/  USHF.L.U32 UR12, UR12, 0x1, URZ ;  /* 0x000000010c0c7899 */ /* 0x000fe400080006ff */
[----:B-1----:R-:W-:Y:S01]  /*0cb0*/  ULEA UR5, UR5, UR7, 0x18 ;  /* 0x0000000705057291 */ /* 0x002fe2000f8ec0ff */
[----:B------:R-:W1:Y:S11]  /*0cc0*/  FENCE.VIEW.ASYNC.S ;  /* 0x00000000000073c6 */ /* 0x000e760000000000 */
[----:B-1----:R2:W1:Y:S01]  /*0cd0*/  SYNCS.EXCH.64 URZ, [UR5+0x1e0], UR10 ;  /* 0x0001e00a05ff75b2 */ /* 0x0024620008000100 */
[----:B------:R2:W1:Y:S01]  /*0ce0*/  SYNCS.EXCH.64 URZ, [UR5+0x1f0], UR12 ;  /* 0x0001f00c05ff75b2 */ /* 0x0004620008000100 */
[----:B------:R2:W1:Y:S01]  /*0cf0*/  SYNCS.EXCH.64 URZ, [UR5+0x1e8], UR10 ;  /* 0x0001e80a05ff75b2 */ /* 0x0004620008000100 */
[----:B------:R2:W1:Y:S02]  /*0d00*/  SYNCS.EXCH.64 URZ, [UR5+0x1f8], UR12 ;  /* 0x0001f80c05ff75b2 */ /* 0x0004640008000100 */
[----:B--2---:R-:W-:Y:S01]  /*0d10*/  NOP ;  /* 0x0000000000007918 */ /* 0x004fe20000000000 */
.L_x_13:
[----:B------:R-:W2:Y:S01]  /*0d20*/  SHFL.IDX PT, R2, R65, RZ, 0x1f ;  /* 0x00001fff41027589 */ /* 0x000ea200000e0000 */
[----:B------:R-:W-:Y:S01]  /*0d30*/  NOP ;  /* 0x0000000000007918 */ /* 0x000fe20000000000 */
[----:B--2---:R-:W-:-:S13]  /*0d40*/  ISETP.NE.AND P0, PT, R2, 0x5, PT ;  /* 0x000000050200780c */ /* 0x004fda0003f05270 */
[----:B------:R-:W-:Y:S05]  /*0d50*/  @P0 BRA `(.L_x_14) ;  /* 0x0000000000580947 */ /* 0x000fea0003800000 */
[----:B-1----:R-:W1:Y:S01]  /*0d60*/  S2UR UR7, SR_CgaCtaId ;  /* 0x00000000000779c3 */ /* 0x002e620000008800 */
        /* <DEDUP_REMOVED lines=12> */
[----:B-1----:R2:W1:Y:S01]  /*0e30*/  SYNCS.EXCH.64 URZ, [UR7+0x200], UR10 ;  /* 0x0002000a07ff75b2 */ /* 0x0024620008000100 */
[----:B------:R2:W1:Y:S01]  /*0e40*/  SYNCS.EXCH.64 URZ, [UR7+0x220], UR4 ;  /* 0x0002200407ff75b2 */ /* 0x0004620008000100 */
[----:B------:R2:W1:Y:S01]  /*0e50*/  SYNCS.EXCH.64 URZ, [UR7+0x208], UR10 ;  /* 0x0002080a07ff75b2 */ /* 0x0004620008000100 */
[----:B------:R2:W1:Y:S01]  /*0e60*/  SYNCS.EXCH.64 URZ, [UR7+0x228], UR4 ;  /* 0x0002280407ff75b2 */ /* 0x0004620008000100 */
[----:B------:R2:W1:Y:S01]  /*0e70*/  SYNCS.EXCH.64 URZ, [UR7+0x210], UR10 ;  /* 0x0002100a07ff75b2 */ /* 0x0004620008000100 */
[----:B------:R2:W1:Y:S01]  /*0e80*/  SYNCS.EXCH.64 URZ, [UR7+0x230], UR4 ;  /* 0x0002300407ff75b2 */ /* 0x0004620008000100 */
[----:B------:R2:W1:Y:S01]  /*0e90*/  SYNCS.EXCH.64 URZ, [UR7+0x218], UR10 ;  /* 0x0002180a07ff75b2 */ /* 0x0004620008000100 */
[----:B------:R2:W1:Y:S02]  /*0ea0*/  SYNCS.EXCH.64 URZ, [UR7+0x238], UR4 ;  /* 0x0002380407ff75b2 */ /* 0x0004640008000100 */
[----:B--2---:R-:W-:Y:S01]  /*0eb0*/  NOP ;  /* 0x0000000000007918 */ /* 0x004fe20000000000 */
.L_x_14:
        /* <DEDUP_REMOVED lines=18> */
.L_x_15:
[----:B-1----:R-:W1:Y:S01]  /*0fe0*/  S2UR UR5, SR_CTAID.X ;  /* 0x00000000000579c3 */ /* 0x002e620000002500 */
[----:B------:R-:W-:-:S05]  /*0ff0*/  CS2R.32 R59, SR_CgaSize ;  /* 0x00000000003b7805 */ /* 0x000fca0000008a00 */
[----:B------:R-:W-:-:S05]  /*1000*/  IMAD R59, R59, -0xa0, RZ ;  /* 0xffffff603b3b7824 */ /* 0x000fca00078e02ff */
[----:B------:R-:W-:-:S14]  /*1010*/  R2UR UR9, R59 ;  /* 0x000000003b0972ca */ /* 0x000fdc00000e0000 */
[----:B------:R-:W2:Y:S01]  /*1020*/  LDCU UR9, c[0x0][UR9+0x2b0] ;  /* 0x00005600090977ac */ /* 0x000ea20008000800 */
[----:B------:R-:W-:Y:S01]  /*1030*/  NOP ;  /* 0x0000000000007918 */ /* 0x000fe20000000000 */
[----:B------:R-:W-:-:S05]  /*1040*/  CS2R.32 R59, SR_CgaSize ;  /* 0x00000000003b7805 */ /* 0x000fca0000008a00 */
[----:B------:R-:W-:-:S05]  /*1050*/  IMAD R59, R59, -0xa0, RZ ;  /* 0xffffff603b3b7824 */ /* 0x000fca00078e02ff */
[----:B------:R-:W-:-:S14]  /*1060*/  R2UR UR7, R59 ;  /* 0x000000003b0772ca */ /* 0x000fdc00000e0000 */
[----:B------:R-:W3:Y:S01]  /*1070*/  LDCU UR7, c[0x0][UR7+0x2b4] ;  /* 0x00005680070777ac */ /* 0x000ee20008000800 */
[----:B------:R-:W4:Y:S08]  /*1080*/  S2UR UR4, SR_CTAID.Y ;  /* 0x00000000000479c3 */ /* 0x000f300000002600 */
[----:B------:R-:W3:Y:S01]  /*1090*/  LDC R10, c[0x0][0xb24] ;  /* 0x0002c900ff0a7b82 */ /* 0x000ee20000000800 */
[----:B-1----:R-:W-:-:S02]  /*10a0*/  I2FP.F32.U32 R59, UR5 ;  /* 0x00000005003b7c45 */ /* 0x002fc40008201000 */
[----:B------:R-:W-:-:S05]  /*10b0*/  CS2R.32 R3, SR_CgaSize ;  /* 0x0000000000037805 */ /* 0x000fca0000008a00 */
[----:B------:R-:W-:-:S06]  /*10c0*/  IMAD R3, R3, -0xa0, RZ ;  /* 0xffffff6003037824 */ /* 0x000fcc00078e02ff */
[----:B------:R-:W1:Y:S01]  /*10d0*/  LDC R3, c[0x0][R3+0x2a0] ;  /* 0x0000a80003037b82 */ /* 0x000e620000000800 */
[----:B------:R-:W-:Y:S01]  /*10e0*/  MOV R21, UR5 ;  /* 0x0000000500157c02 */ /* 0x000fe20008000f00 */
[----:B--2---:R-:W-:Y:S01]  /*10f0*/  FMUL R59, R59, UR9 ;  /* 0x000000093b3b7c20 */ /* 0x004fe20008400000 */
[----:B----4-:R-:W-:Y:S02]  /*1100*/  I2FP.F32.U32 R58, UR4 ;  /* 0x00000004003a7c45 */ /* 0x010fe40008201000 */
[----:B------:R-:W-:-:S05]  /*1110*/  CS2R.32 R2, SR_CgaSize ;  /* 0x0000000000027805 */ /* 0x000fca0000008a00 */
[----:B------:R-:W-:-:S06]  /*1120*/  IMAD R2, R2, -0xa0, RZ ;  /* 0xffffff6002027824 */ /* 0x000fcc00078e02ff */
[----:B------:R-:W2:Y:S01]  /*1130*/  LDC R2, c[0x0][R2+0x2a4] ;  /* 0x0000a90002027b82 */ /* 0x000ea20000000800 */
[----:B------:R-:W-:Y:S01]  /*1140*/  MOV R20, UR4 ;  /* 0x0000000400147c02 */ /* 0x000fe20008000f00 */
[----:B------:R-:W4:Y:S01]  /*1150*/  F2I.U32.TRUNC.NTZ R59, R59 ;  /* 0x0000003b003b7305 */ /* 0x000f22000020f000 */
[----:B---3--:R-:W-:-:S05]  /*1160*/  FMUL R58, R58, UR7 ;  /* 0x000000073a3a7c20 */ /* 0x008fca0008400000 */
[----:B------:R-:W-:Y:S01]  /*1170*/  BAR.SYNC.DEFER_BLOCKING 0x0 ;  /* 0x0000000000007b1d */ /* 0x000fe20000010000 */
[----:B------:R-:W-:-:S05]  /*1180*/  ISETP.GE.AND P0, PT, R10, 0x1, PT ;  /* 0x000000010a00780c */ /* 0x000fca0003f06270 */
[----:B------:R-:W3:Y:S02]  /*1190*/  F2I.U32.TRUNC.NTZ R58, R58 ;  /* 0x0000003a003a7305 */ /* 0x000ee4000020f000 */
[----:B------:R-:W2:Y:S01]  /*11a0*/  S2UR UR36, SR_CTAID.Z ;  /* 0x00000000002479c3 */ /* 0x000ea20000002700 */
[----:B----4-:R-:W-:-:S05]  /*11b0*/  IADD3 R59, PT, PT, -R59, RZ, RZ ;  /* 0x000000ff3b3b7210 */ /* 0x010fca0007ffe1ff */
[----:B-1----:R-:W-:Y:S01]  /*11c0*/  IMAD R59, R3, R59, UR5 ;  /* 0x00000005033b7e24 */ /* 0x002fe2000f8e023b */
[----:B---3--:R-:W-:-:S05]  /*11d0*/  IADD3 R58, PT, PT, -R58, RZ, RZ ;  /* 0x000000ff3a3a7210 */ /* 0x008fca0007ffe1ff */
[----:B--2---:R-:W-:Y:S01]  /*11e0*/  IMAD R58, R2, R58, UR4 ;  /* 0x00000004023a7e24 */ /* 0x004fe2000f8e023a */
[----:B------:R-:W-:Y:S06]  /*11f0*/  @!P0 BRA `(.L_x_16) ;  /* 0x0000000000b88947 */ /* 0x000fec0003800000 */
[----:B------:R-:W1:Y:S01]  /*1200*/  LDC.64 R4, c[0x0][0xb18] ;  /* 0x0002c600ff047b82 */ /* 0x000e620000000a00 */
[----:B------:R-:W-:-:S07]  /*1210*/  ISETP.NE.AND P0, PT, R10, 0x1, PT ;  /* 0x000000010a00780c */ /* 0x000fce0003f05270 */
[----:B------:R-:W2:Y:S08]  /*1220*/  LDC R9, c[0x0][0xb0c] ;  /* 0x0002c300ff097b82 */ /* 0x000eb00000000800 */
[----:B------:R-:W3:Y:S08]  /*1230*/  LDC R12, c[0x0][0x370] ;  /* 0x0000dc00ff0c7b82 */ /* 0x000ef00000000800 */
[----:B------:R-:W4:Y:S01]  /*1240*/  LDC R11, c[0x0][0x374] ;  /* 0x0000dd00ff0b7b82 */ /* 0x000f220000000800 */
[----:B-1----:R-:W-:-:S07]  /*1250*/  ISETP.NE.AND P1, PT, R4, 0x1, PT ;  /* 0x000000010400780c */ /* 0x002fce0003f25270 */
[----:B------:R-:W3:Y:S01]  /*1260*/  LDC.64 R6, c[0x0][0xb10] ;  /* 0x0002c400ff067b82 */ /* 0x000ee20000000a00 */
[----:B--2---:R-:W-:-:S07]  /*1270*/  ISETP.NE.AND P2, PT, R9, 0x1, PT ;  /* 0x000000010900780c */ /* 0x004fce0003f45270 */
[----:B------:R-:W1:Y:S08]  /*1280*/  LDC R8, c[0x0][0xb20] ;  /* 0x0002c800ff087b82 */ /* 0x000e700000000800 */
[----:B------:R-:W2:Y:S01]  /*1290*/  LDC.64 R2, c[0x0][0xb28] ;  /* 0x0002ca00ff027b82 */ /* 0x000ea20000000a00 */
[----:B----4-:R-:W-:-:S04]  /*12a0*/  IMAD.HI.U32 R13, R11, R5, RZ ;  /* 0x000000050b0d7227 */ /* 0x010fc800078e00ff */
[----:B------:R-:W-:-:S04]  /*12b0*/  IMAD.HI.U32 R5, R20, R5, RZ ;  /* 0x0000000514057227 */ /* 0x000fc800078e00ff */
[----:B---3--:R-:W-:-:S05]  /*12c0*/  IMAD.HI.U32 R14, R12, R6, RZ ;  /* 0x000000060c0e7227 */ /* 0x008fca00078e00ff */
[-C--:B------:R-:W-:Y:S01]  /*12d0*/  @P2 SHF.R.U32.HI R12, RZ, R7.reuse, R14 ;  /* 0x00000007ff0c2219 */ /* 0x080fe2000001160e */
[----:B------:R-:W-:Y:S01]  /*12e0*/  IMAD.HI.U32 R14, R21, R6, RZ ;  /* 0x00000006150e7227 */ /* 0x000fe200078e00ff */
[-C--:B-1----:R-:W-:Y:S02]  /*12f0*/  @P1 SHF.R.U32.HI R11, RZ, R8.reuse, R13 ;  /* 0x00000008ff0b1219 */ /* 0x082fe4000001160d */
[----:B------:R-:W-:Y:S02]  /*1300*/  SHF.R.U32.HI R5, RZ, R8, R5 ;  /* 0x00000008ff057219 */ /* 0x000fe40000011605 */
[----:B------:R-:W-:Y:S02]  /*1310*/  SHF.R.U32.HI R14, RZ, R7, R14 ;  /* 0x00000007ff0e7219 */ /* 0x000fe4000001160e */
[----:B------:R-:W-:Y:S01]  /*1320*/  SEL R5, R20, R5, !P1 ;  /* 0x0000000514057207 */ /* 0x000fe20004800000 */
[----:B--2---:R-:W-:Y:S01]  /*1330*/  IMAD.HI.U32 R13, R11, R2, RZ ;  /* 0x000000020b0d7227 */ /* 0x004fe200078e00ff */
[----:B------:R-:W-:-:S03]  /*1340*/  SEL R14, R21, R14, !P2 ;  /* 0x0000000e150e7207 */ /* 0x000fc60005000000 */
[----:B------:R-:W-:Y:S01]  /*1350*/  IMAD.HI.U32 R6, R12, R2, RZ ;  /* 0x000000020c067227 */ /* 0x000fe200078e00ff */
[----:B------:R-:W-:-:S04]  /*1360*/  @P0 SHF.R.U32.HI R11, RZ, R3, R13 ;  /* 0x00000003ff0b0219 */ /* 0x000fc8000001160d */
[----:B------:R-:W-:Y:S01]  /*1370*/  @P0 SHF.R.U32.HI R12, RZ, R3, R6 ;  /* 0x00000003ff0c0219 */ /* 0x000fe20000011606 */
[----:B------:R-:W-:-:S04]  /*1380*/  IMAD R11, R11, R10, RZ ;  /* 0x0000000a0b0b7224 */ /* 0x000fc800078e02ff */
[----:B------:R-:W-:Y:S01]  /*1390*/  IMAD R6, R12, R10, RZ ;  /* 0x0000000a0c067224 */ /* 0x000fe200078e02ff */
[----:B------:R-:W-:-:S04]  /*13a0*/  ISETP.GE.AND P1, PT, R5, R11, PT ;  /* 0x0000000b0500720c */ /* 0x000fc80003f26270 */
[----:B------:R-:W-:Y:S01]  /*13b0*/  ISETP.GE.OR P1, PT, R14, R6, P1 ;  /* 0x000000060e00720c */ /* 0x000fe20000f26670 */
[----:B------:R-:W-:-:S05]  /*13c0*/  IMAD.HI.U32 R6, R5, R2, RZ ;  /* 0x0000000205067227 */ /* 0x000fca00078e00ff */
[----:B------:R-:W-:-:S04]  /*13d0*/  SHF.R.U32.HI R6, RZ, R3, R6 ;  /* 0x00000003ff067219 */ /* 0x000fc80000011606 */
[----:B------:R-:W-:-:S03]  /*13e0*/  SEL R6, R5, R6, !P0 ;  /* 0x0000000605067207 */ /* 0x000fc60004000000 */
[----:B------:R-:W-:Y:S01]  /*13f0*/  @!P1 IMAD.HI.U32 R7, R14, R2, RZ ;  /* 0x000000020e079227 */ /* 0x000fe200078e00ff */
[----:B------:R-:W-:-:S04]  /*1400*/  IADD3 R2, PT, PT, -R6, RZ, RZ ;  /* 0x000000ff06027210 */ /* 0x000fc80007ffe1ff */
[----:B------:R-:W-:Y:S01]  /*1410*/  @!P1 SHF.R.U32.HI R3, RZ, R3, R7 ;  /* 0x00000003ff039219 */ /* 0x000fe20000011607 */
[----:B------:R-:W-:Y:S01]  /*1420*/  IMAD R2, R10, R2, R5 ;  /* 0x000000020a027224 */ /* 0x000fe200078e0205 */
[----:B------:R-:W-:Y:S02]  /*1430*/  IADD3 R7, PT, PT, -R5, RZ, RZ ;  /* 0x000000ff05077210 */ /* 0x000fe40007ffe1ff */
[----:B------:R-:W-:-:S03]  /*1440*/  @!P1 SEL R3, R14, R3, !P0 ;  /* 0x000000030e039207 */ /* 0x000fc60004000000 */
[----:B------:R-:W-:Y:S02]  /*1450*/  IMAD R7, R4, R7, R20 ;  /* 0x0000000704077224 */ /* 0x000fe400078e0214 */
[--C-:B------:R-:W-:Y:S02]  /*1460*/  @!P1 IMAD.IADD R6, R6, 0x1, -R3.reuse ;  /* 0x0000000106069824 */ /* 0x100fe400078e0a03 */
[----:B------:R-:W-:Y:S01]  /*1470*/  @!P1 IMAD R3, R2, R12, R3 ;  /* 0x0000000c02039224 */ /* 0x000fe200078e0203 */
[----:B------:R-:W-:Y:S01]  /*1480*/  IADD3 R2, PT, PT, -R14, RZ, RZ ;  /* 0x000000ff0e027210 */ /* 0x000fe20007ffe1ff */
[----:B------:R-:W-:Y:S02]  /*1490*/  @!P1 IMAD R5, R6, R10, R14 ;  /* 0x0000000a06059224 */ /* 0x000fe400078e020e */
[----:B------:R-:W-:Y:S02]  /*14a0*/  @!P1 IMAD.MOV.U32 R14, RZ, RZ, R3 ;  /* 0x000000ffff0e9224 */ /* 0x000fe400078e0003 */
[----:B------:R-:W-:-:S02]  /*14b0*/  IMAD R2, R9, R2, R21 ;  /* 0x0000000209027224 */ /* 0x000fc400078e0215 */
[----:B------:R-:W-:Y:S02]  /*14c0*/  IMAD R20, R5, R4, R7 ;  /* 0x0000000405147224 */ /* 0x000fe400078e0207 */
[----:B------:R-:W-:Y:S02]  /*14d0*/  IMAD R21, R14, R9, R2 ;  /* 0x000000090e157224 */ /* 0x000fe400078e0202 */
.L_x_16:
[----:B------:R-:W1:Y:S01]  /*14e0*/  LDCU UR4, c[0x0][0xb30] ;  /* 0x00016600ff0477ac */ /* 0x000e620008000800 */
[----:B------:R-:W2:Y:S08]  /*14f0*/  S2UR UR37, SR_CgaCtaId ;  /* 0x00000000002579c3 */ /* 0x000eb00000008800 */
[----:B------:R-:W3:Y:S01]  /*1500*/  LDC R26, c[0x0][0xb24] ;  /* 0x0002c900ff1a7b82 */ /* 0x000ee20000000800 */
[----:B-1----:R-:W-:-:S09]  /*1510*/  UISETP.NE.AND UP1, UPT, UR4, 0x1, UPT ;  /* 0x000000010400788c */ /* 0x002fd2000bf25270 */
[----:B--2---:R-:W-:Y:S05]  /*1520*/  BRA.U UP1, `(.L_x_17) ;  /* 0x0000000101407547 */ /* 0x004fea000b800000 */
[----:B------:R-:W1:Y:S08]  /*1530*/  LDC.64 R4, c[0x0][0xb10] ;  /* 0x0002c400ff047b82 */ /* 0x000e700000000a00 */
[----:B------:R-:W2:Y:S08]  /*1540*/  LDC.64 R2, c[0x0][0xb18] ;  /* 0x0002c600ff027b82 */ /* 0x000eb00000000a00 */
[----:B------:R-:W4:Y:S08]  /*1550*/  LDC R6, c[0x0][0xb20] ;  /* 0x0002c800ff067b82 */ /* 0x000f300000000800 */
[----:B------:R-:W3:Y:S01]  /*1560*/  LDC R7, c[0x0][0xb0c] ;  /* 0x0002c300ff077b82 */ /* 0x000ee20000000800 */
[----:B-1----:R-:W-:-:S05]  /*1570*/  IMAD.HI.U32 R4, R21, R4, RZ ;  /* 0x0000000415047227 */ /* 0x002fca00078e00ff */
[----:B------:R-:W-:Y:S01]  /*1580*/  SHF.R.U32.HI R4, RZ, R5, R4 ;  /* 0x00000005ff047219 */ /* 0x000fe20000011604 */
[----:B--2---:R-:W-:Y:S01]  /*1590*/  IMAD.HI.U32 R3, R20, R3, RZ ;  /* 0x0000000314037227 */ /* 0x004fe200078e00ff */
[----:B------:R-:W-:-:S04]  /*15a0*/  ISETP.NE.AND P0, PT, R2, 0x1, PT ;  /* 0x000000010200780c */ /* 0x000fc80003f05270 */
[----:B----4-:R-:W-:-:S04]  /*15b0*/  SHF.R.U32.HI R3, RZ, R6, R3 ;  /* 0x00000006ff037219 */ /* 0x010fc80000011603 */
[----:B------:R-:W-:Y:S02]  /*15c0*/  SEL R3, R20, R3, !P0 ;  /* 0x0000000314037207 */ /* 0x000fe40004000000 */
[----:B---3--:R-:W-:-:S04]  /*15d0*/  ISETP.NE.AND P1, PT, R7, 0x1, PT ;  /* 0x000000010700780c */ /* 0x008fc80003f25270 */
[----:B------:R-:W-:-:S05]  /*15e0*/  SEL R4, R21, R4, !P1 ;  /* 0x0000000415047207 */ /* 0x000fca0004800000 */
[----:B------:R-:W-:Y:S02]  /*15f0*/  IMAD.IADD R5, R3, 0x1, -R4 ;  /* 0x0000000103057824 */ /* 0x000fe400078e0a04 */
[----:B------:R-:W-:Y:S02]  /*1600*/  IMAD.IADD R3, R4, 0x1, -R3 ;  /* 0x0000000104037824 */ /* 0x000fe400078e0a03 */
[----:B------:R-:W-:Y:S02]  /*1610*/  IMAD R21, R5, R7, R21 ;  /* 0x0000000705157224 */ /* 0x000fe400078e0215 */
[----:B------:R-:W-:-:S07]  /*1620*/  IMAD R20, R3, R2, R20 ;  /* 0x0000000203147224 */ /* 0x000fce00078e0214 */
.L_x_17:
[----:B------:R-:W-:Y:S01]  /*1630*/  BAR.SYNC.DEFER_BLOCKING 0x0 ;  /* 0x0000000000007b1d */ /* 0x000fe20000010000 */
[----:B------:R-:W-:Y:S01]  /*1640*/  UISETP.NE.AND UP1, UPT, UR8, 0x2, UPT ;  /* 0x000000020800788c */ /* 0x000fe2000bf25270 */
[----:B------:R-:W-:Y:S02]  /*1650*/  ISETP.NE.OR P5, PT, R0, 0x2, !P5 ;  /* 0x000000020000780c */ /* 0x000fe40006fa5670 */
[----:B------:R-:W-:-:S06]  /*1660*/  LOP3.LUT R2, R70, 0x1f, RZ, 0xc0, !PT ;  /* 0x0000001f46027812 */ /* 0x000fcc00078ec0ff */
[----:B------:R-:W-:Y:S05]  /*1670*/  BRA.U UP1, `(.L_x_18) ;  /* 0x0000001d016c7547 */ /* 0x000fea000b800000 */
[----:B------:R-:W1:Y:S01]  /*1680*/  LDCU UR13, c[0x0][0x38c] ;  /* 0x00007180ff0d77ac */ /* 0x000e620008000800 */
[----:B------:R-:W2:Y:S01]  /*1690*/  LDC R8, c[0x0][0x370] ;  /* 0x0000dc00ff087b82 */ /* 0x000ea20000000800 */
[----:B------:R-:W-:Y:S01]  /*16a0*/  PLOP3.LUT P1, PT, PT, PT, UP2, 0x80, 0x8 ;  /* 0x000000000008781c */ /* 0x000fe20003f2f028 */
[----:B------:R-:W-:Y:S01]  /*16b0*/  IMAD.MOV.U32 R15, RZ, RZ, 0x1 ;  /* 0x00000001ff0f7424 */ /* 0x000fe200078e00ff */
[----:B------:R-:W-:Y:S01]  /*16c0*/  ISETP.EQ.OR P4, PT, R2, RZ, P5 ;  /* 0x000000ff0200720c */ /* 0x000fe20002f82670 */
[----:B------:R-:W-:Y:S01]  /*16d0*/  IMAD.MOV.U32 R14, RZ, RZ, RZ ;  /* 0x000000ffff0e7224 */ /* 0x000fe200078e00ff */
[----:B------:R-:W-:Y:S02]  /*16e0*/  PLOP3.LUT P1, PT, P1, PT, PT, 0x8, 0x80 ;  /* 0x000000000080781c */ /* 0x000fe40000f2e170 */
[----:B------:R-:W-:Y:S01]  /*16f0*/  CS2R R12, SRZ ;  /* 0x00000000000c7805 */ /* 0x000fe2000001ff00 */
[----:B------:R-:W-:Y:S01]  /*1700*/  IMAD.MOV.U32 R11, RZ, RZ, 0x1 ;  /* 0x00000001ff0b7424 */ /* 0x000fe200078e00ff */
[----:B------:R-:W4:Y:S01]  /*1710*/  LDC R0, c[0x0][0x374] ;  /* 0x0000dd00ff007b82 */ /* 0x000f220000000800 */
[----:B------:R-:W2:Y:S01]  /*1720*/  LDCU.64 UR22, c[0x0][0x348] ;  /* 0x00006900ff1677ac */ /* 0x000ea20008000a00 */
[----:B------:R-:W-:Y:S01]  /*1730*/  UMOV UR6, URZ ;  /* 0x000000ff00067c82 */ /* 0x000fe20008000000 */
[----:B-1----:R-:W-:-:S04]  /*1740*/  UIADD3 UR5, UPT, UPT, UR13, 0x1f, URZ ;  /* 0x0000001f0d057890 */ /* 0x002fc8000fffe0ff */
[----:B------:R-:W-:-:S04]  /*1750*/  USHF.R.S32.HI UR4, URZ, 0x1f, UR5 ;  /* 0x0000001fff047899 */ /* 0x000fc80008011405 */
[----:B------:R-:W-:-:S04]  /*1760*/  ULEA.HI UR4, UR4, UR5, URZ, 0x5 ;  /* 0x0000000504047291 */ /* 0x000fc8000f8f28ff */
[----:B------:R-:W-:Y:S02]  /*1770*/  USHF.R.S32.HI UR15, URZ, 0x5, UR4 ;  /* 0x00000005ff0f7899 */ /* 0x000fe40008011404 */
[----:B------:R-:W-:Y:S02]  /*1780*/  UIADD3 UR4, UPT, UPT, UR13, -0x1, URZ ;  /* 0xffffffff0d047890 */ /* 0x000fe4000fffe0ff */
[----:B------:R-:W-:Y:S02]  /*1790*/  UISETP.LT.U32.AND UP0, UPT, UR15, 0x1a, UPT ;  /* 0x0000001a0f00788c */ /* 0x000fe4000bf01070 */
[----:B------:R-:W-:Y:S02]  /*17a0*/  UISETP.GE.U32.AND UP1, UPT, UR4, -0x3f, UPT ;  /* 0xffffffc10400788c */ /* 0x000fe4000bf26070 */
[----:B------:R-:W-:Y:S02]  /*17b0*/  USEL UR14, UR15, 0x1a, UP0 ;  /* 0x0000001a0f0e7887 */ /* 0x000fe40008000000 */
[----:B------:R-:W-:-:S02]  /*17c0*/  UIADD3 UR13, UPT, UPT, UR13, 0x3e, URZ ;  /* 0x0000003e0d0d7890 */ /* 0x000fc4000fffe0ff */
[----:B------:R-:W-:Y:S02]  /*17d0*/  UIADD3 UR5, UPT, UPT, UR14, -0x1, URZ ;  /* 0xffffffff0e057890 */ /* 0x000fe4000fffe0ff */
[----:B------:R-:W-:-:S03]  /*17e0*/  UIADD3 UR7, UPT, UPT, UR15, -UR14, URZ ;  /* 0x8000000e0f077290 */ /* 0x000fc6000fffe0ff */
[----:B------:R-:W-:-:S04]  /*17f0*/  @UP1 UIADD3 UR5, UPT, UPT, UR14, URZ, URZ ;  /* 0x000000ff0e051290 */ /* 0x000fc8000fffe0ff */
[----:B--2---:R-:W-:-:S12]  /*1800*/  UIADD3 UR5, UPT, UPT, UR5, 0x1, URZ ;  /* 0x0000000105057890 */ /* 0x004fd8000fffe0ff */
.L_x_36:
[----:B------:R-:W-:Y:S01]  /*1810*/  UISETP.NE.AND UP0, UPT, UR37, URZ, UPT ;  /* 0x000000ff2500728c */ /* 0x000fe2000bf05270 */
[----:B------:R-:W1:Y:S08]  /*1820*/  S2UR UR37, SR_CgaCtaId ;  /* 0x00000000002579c3 */ /* 0x000e700000008800 */
[----:B------:R-:W-:Y:S05]  /*1830*/  BRA.U UP0, `(.L_x_19) ;  /* 0x0000000100347547 */ /* 0x000fea000b800000 */
[----:B------:R-:W2:Y:S01]  /*1840*/  S2R R2, SR_CgaCtaId ;  /* 0x0000000000027919 */ /* 0x000ea20000008800 */
[----:B------:R-:W-:-:S04]  /*1850*/  MOV R3, 0x400 ;  /* 0x0000040000037802 */ /* 0x000fc80000000f00 */
[----:B--2---:R-:W-:Y:S02]  /*1860*/  LEA R2, R2, R3, 0x18 ;  /* 0x0000000302027211 */ /* 0x004fe400078ec0ff */
[----:B------:R-:W-:-:S03]  /*1870*/  SHF.L.U32 R3, R11, 0x1f, RZ ;  /* 0x0000001f0b037819 */ /* 0x000fc600000006ff */
[----:B------:R-:W-:-:S04]  /*1880*/  IMAD R2, R12, 0x8, R2 ;  /* 0x000000080c027824 */ /* 0x000fc800078e0202 */
[----:B------:R-:W2:Y:S02]  /*1890*/  SYNCS.PHASECHK.TRANS64.TRYWAIT P0, [R2+URZ+0x250], R3 ;  /* 0x00025003020075a7 */ /* 0x000ea400080011ff */
[----:B--2---:R-:W-:Y:S05]  /*18a0*/  @!P0 BRA `(.L_x_20) ;  /* 0x0000006000c48947 */ /* 0x004fea0003800000 */
.L_x_138:
[----:B------:R-:W-:Y:S01]  /*18b0*/  VIADD R12, R12, 0x1 ;  /* 0x000000010c0c7836 */ /* 0x000fe20000000000 */
[----:B------:R2:W-:Y:S04]  /*18c0*/  SYNCS.ARRIVE.TRANS64.A1T0 RZ, [R2+URZ+0x240], RZ ;  /* 0x000240ff02ff79a7 */ /* 0x0005e800081000ff */
[----:B------:R-:W-:-:S04]  /*18d0*/  ISETP.NE.AND P0, PT, R12, 0x2, PT ;  /* 0x000000020c00780c */ /* 0x000fc80003f05270 */
[----:B------:R-:W-:Y:S02]  /*18e0*/  SEL R12, R12, RZ, P0 ;  /* 0x000000ff0c0c7207 */ /* 0x000fe40000000000 */
[----:B--2---:R-:W-:-:S04]  /*18f0*/  SEL R2, RZ, 0x1, P0 ;  /* 0x00000001ff027807 */ /* 0x004fc80000000000 */
[----:B------:R-:W-:-:S07]  /*1900*/  LOP3.LUT R11, R11, R2, RZ, 0x3c, !PT ;  /* 0x000000020b0b7212 */ /* 0x000fce00078e3cff */
.L_x_19:
[----:B------:R-:W-:Y:S01]  /*1910*/  UMOV UR4, 0x400 ;  /* 0x0000040000047882 */ /* 0x000fe20000000000 */
[----:B------:R-:W-:Y:S01]  /*1920*/  SHF.L.U32 R2, R15, 0x1f, RZ ;  /* 0x0000001f0f027819 */ /* 0x000fe200000006ff */
[----:B-1----:R-:W-:Y:S01]  /*1930*/  ULEA UR4, UR37, UR4, 0x18 ;  /* 0x0000000425047291 */ /* 0x002fe2000f8ec0ff */
[----:B------:R-:W-:Y:S01]  /*1940*/  R2UR UR35, R21 ;  /* 0x00000000152372ca */ /* 0x000fe200000e0000 */
[----:B------:R-:W-:Y:S01]  /*1950*/  UISETP.GE.U32.AND UP0, UPT, UR13, 0x3f, UPT ;  /* 0x0000003f0d00788c */ /* 0x000fe2000bf06070 */
[----:B------:R-:W-:Y:S01]  /*1960*/  R2UR UR10, R20 ;  /* 0x00000000140a72ca */ /* 0x000fe200000e0000 */
[----:B------:R-:W-:Y:S01]  /*1970*/  ULEA UR8, UR6, UR4, 0x3 ;  /* 0x0000000406087291 */ /* 0x000fe2000f8e18ff */
[----:B------:R-:W-:-:S08]  /*1980*/  UMOV UR24, URZ ;  /* 0x000000ff00187c82 */ /* 0x000fd00008000000 */
[----:B------:R1:W2:Y:S01]  /*1990*/  SYNCS.PHASECHK.TRANS64.TRYWAIT P0, [UR8+0xd0], R2 ;  /* 0x0000d002ff0075a7 */ /* 0x0002a20008001108 */
[----:B------:R-:W-:Y:S02]  /*19a0*/  USHF.L.U32 UR35, UR35, 0x6, URZ ;  /* 0x0000000623237899 */ /* 0x000fe400080006ff */
[----:B------:R-:W-:Y:S01]  /*19b0*/  USHF.L.U32 UR10, UR10, 0x6, URZ ;  /* 0x000000060a0a7899 */ /* 0x000fe200080006ff */
[----:B------:R-:W-:Y:S11]  /*19c0*/  BRA.U !UP0, `(.L_x_21) ;  /* 0x0000000108a47547 */ /* 0x000ff6000b800000 */
[----:B------:R-:W-:Y:S01]  /*19d0*/  UMOV UR16, URZ ;  /* 0x000000ff00107c82 */ /* 0x000fe20008000000 */
[----:B------:R-:W-:-:S05]  /*19e0*/  UMOV UR17, UR6 ;  /* 0x0000000600117c82 */ /* 0x000fca0008000000 */
.L_x_26:
[----:B-1----:R-:W-:Y:S01]  /*19f0*/  ULEA UR33, UR17, UR4, 0x3 ;  /* 0x0000000411217291 */ /* 0x002fe2000f8e18ff */
[----:B--2---:R-:W-:Y:S01]  /*1a00*/  @!P5 MOV R3, 0x2000 ;  /* 0x000020000003d802 */ /* 0x004fe20000000f00 */
[----:B--2---:R-:W-:Y:S10]  /*1a10*/  @P0 BRA `(.L_x_22) ;  /* 0x00000000000c0947 */ /* 0x004ff40003800000 */
[----:B------:R-:W-:-:S04]  /*1a20*/  SHF.L.U32 R4, R15, 0x1f, RZ ;  /* 0x0000001f0f047819 */ /* 0x000fc800000006ff */
[----:B------:R-:W2:Y:S02]  /*1a30*/  SYNCS.PHASECHK.TRANS64.TRYWAIT P0, [UR33+0xd0], R4 ;  /* 0x0000d004ff0075a7 */ /* 0x000ea40008001121 */
[----:B--2---:R-:W-:Y:S05]  /*1a40*/  @!P0 BRA `(.L_x_23) ;  /* 0x0000006000708947 */ /* 0x004fea0003800000 */
.L_x_22:
[----:B------:R2:W-:Y:S01]  /*1a50*/  @!P5 SYNCS.ARRIVE.TRANS64 RZ, [UR33], R3 ;  /* 0x00000003ffffd9a7 */ /* 0x0005e20008000021 */
[----:B------:R-:W-:Y:S04]  /*1a60*/  BSSY.RECONVERGENT B0, `(.L_x_24) ;  /* 0x0000003000007945 */ /* 0x000fe80003800200 */
[----:B------:R-:W-:Y:S05]  /*1a70*/  @P4 BRA `(.L_x_25) ;  /* 0x0000000000044947 */ /* 0x000fea0003800000 */
[----:B------:R-:W-:Y:S05]  /*1a80*/  BPT.TRAP 0x1 ;  /* 0x000000040000795c */ /* 0x000fea0000300000 */
.L_x_25:
[----:B------:R-:W-:Y:S05]  /*1a90*/  BSYNC.RECONVERGENT B0 ;  /* 0x0000000000007941 */ /* 0x000fea0003800200 */
.L_x_24:
[----:B------:R-:W-:Y:S02]  /*1aa0*/  UIADD3 UR6, UPT, UPT, UR17, 0x1, URZ ;  /* 0x0000000111067890 */ /* 0x000fe4000fffe0ff */
[----:B------:R-:W-:Y:S02]  /*1ab0*/  UIADD3 UR26, UP1, UPT, UR22, 0x80, URZ ;  /* 0x00000080161a7890 */ /* 0x000fe4000ff3e0ff */
[----:B------:R-:W-:Y:S02]  /*1ac0*/  UISETP.NE.AND UP0, UPT, UR6, 0x1a, UPT ;  /* 0x0000001a0600788c */ /* 0x000fe4000bf05270 */
[----:B------:R-:W-:Y:S02]  /*1ad0*/  USHF.L.U32 UR34, UR16, 0x5, URZ ;  /* 0x0000000510227899 */ /* 0x000fe400080006ff */
[----:B------:R-:W-:Y:S02]  /*1ae0*/  USEL UR9, URZ, 0x1, UP0 ;  /* 0x00000001ff097887 */ /* 0x000fe40008000000 */
[----:B------:R-:W-:-:S02]  /*1af0*/  USEL UR6, UR6, URZ, UP0 ;  /* 0x000000ff06067287 */ /* 0x000fc40008000000 */
[----:B------:R-:W-:Y:S02]  /*1b00*/  UIADD3 UR20, UP0, UPT, UR22, 0x180, URZ ;  /* 0x0000018016147890 */ /* 0x000fe4000ff1e0ff */
[----:B------:R-:W-:Y:S01]  /*1b10*/  ULEA UR8, UR6, UR4, 0x3 ;  /* 0x0000000406087291 */ /* 0x000fe2000f8e18ff */
[----:B------:R-:W-:Y:S01]  /*1b20*/  LOP3.LUT R15, R15, UR9, RZ, 0x3c, !PT ;  /* 0x000000090f0f7c12 */ /* 0x000fe2000f8e3cff */
[----:B------:R-:W-:Y:S02]  /*1b30*/  UIADD3.X UR27, UPT, UPT, URZ, UR23, URZ, UP1, !UPT ;  /* 0x00000017ff1b7290 */ /* 0x000fe40008ffe4ff */
[----:B------:R-:W-:Y:S01]  /*1b40*/  UIADD3.X UR21, UPT, UPT, URZ, UR23, URZ, UP0, !UPT ;  /* 0x00000017ff157290 */ /* 0x000fe200087fe4ff */
[----:B-1----:R-:W-:Y:S01]  /*1b50*/  SHF.L.U32 R2, R15, 0x1f, RZ ;  /* 0x0000001f0f027819 */ /* 0x002fe200000006ff */
[----:B------:R-:W-:Y:S01]  /*1b60*/  UMOV UR18, 0x0 ;  /* 0x0000000000127882 */ /* 0x000fe20000000000 */
[----:B------:R-:W-:Y:S01]  /*1b70*/  UMOV UR19, 0x10000000 ;  /* 0x1000000000137882 */ /* 0x000fe20000000000 */
[----:B------:R-:W-:Y:S01]  /*1b80*/  UMOV UR12, UR36 ;  /* 0x00000024000c7c82 */ /* 0x000fe20008000000 */
[----:B------:R1:W1:Y:S01]  /*1b90*/  SYNCS.PHASECHK.TRANS64.TRYWAIT P0, [UR8+0xd0], R2 ;  /* 0x0000d002ff0075a7 */ /* 0x0002620008001108 */
[----:B------:R-:W-:Y:S01]  /*1ba0*/  ULEA UR8, UR17, UR4, 0xc ;  /* 0x0000000411087291 */ /* 0x000fe2000f8e60ff */
[----:B------:R-:W-:Y:S01]  /*1bb0*/  UMOV UR9, UR33 ;  /* 0x0000002100097c82 */ /* 0x000fe20008000000 */
[----:B------:R-:W-:-:S02]  /*1bc0*/  UMOV UR11, UR34 ;  /* 0x00000022000b7c82 */ /* 0x000fc40008000000 */
[----:B------:R-:W-:Y:S02]  /*1bd0*/  UIADD3 UR32, UPT, UPT, UR8, 0x3600, URZ ;  /* 0x0000360008207890 */ /* 0x000fe4000fffe0ff */
[----:B------:R-:W-:Y:S02]  /*1be0*/  UIADD3 UR8, UPT, UPT, UR8, 0x1d600, URZ ;  /* 0x0001d60008087890 */ /* 0x000fe4000fffe0ff */
[----:B------:R-:W-:Y:S01]  /*1bf0*/  UIADD3 UR16, UPT, UPT, UR16, 0x1, URZ ;  /* 0x0000000110107890 */ /* 0x000fe2000fffe0ff */
[----:B------:R-:W-:Y:S01]  /*1c00*/  UMOV UR24, UR5 ;  /* 0x0000000500187c82 */ /* 0x000fe20008000000 */
[----:B------:R-:W-:Y:S02]  /*1c10*/  UMOV UR17, UR6 ;  /* 0x0000000600117c82 */ /* 0x000fe40008000000 */
[----:B------:R-:W-:Y:S01]  /*1c20*/  UISETP.NE.AND UP0, UPT, UR16, UR5, UPT ;  /* 0x000000051000728c */ /* 0x000fe2000bf05270 */
[----:B------:R1:W-:Y:S02]  /*1c30*/  UTMALDG.3D [UR32], [UR26], desc[UR18] ;  /* 0x000012201a0075b4 */ /* 0x0003e40008011000 */
[----:B------:R1:W-:Y:S06]  /*1c40*/  UTMALDG.3D [UR8], [UR20], desc[UR18] ;  /* 0x00001208140075b4 */ /* 0x0003ec0008011000 */
[----:B------:R-:W-:Y:S05]  /*1c50*/  BRA.U UP0, `(.L_x_26) ;  /* 0xfffffffd00647547 */ /* 0x000fea000b83ffff */
.L_x_21:
[----:B-1----:R-:W-:Y:S01]  /*1c60*/  ULEA UR8, UR6, UR4, 0x3 ;  /* 0x0000000406087291 */ /* 0x002fe2000f8e18ff */
[----:B------:R-:W-:Y:S01]  /*1c70*/  SHF.L.U32 R2, R15, 0x1f, RZ ;  /* 0x0000001f0f027819 */ /* 0x000fe200000006ff */
[----:B------:R-:W-:Y:S01]  /*1c80*/  @!P1 SYNCS.ARRIVE.TRANS64.A1T0 RZ, [UR4+0x1d8], RZ ;  /* 0x0001d8ffffff99a7 */ /* 0x000fe20008100004 */
[----:B------:R-:W-:-:S06]  /*1c90*/  UISETP.GT.AND UP0, UPT, UR15, UR14, UPT ;  /* 0x0000000e0f00728c */ /* 0x000fcc000bf04270 */
[----:B--2---:R1:W2:Y:S03]  /*1ca0*/  SYNCS.PHASECHK.TRANS64.TRYWAIT P0, [UR8+0xd0], R2 ;  /* 0x0000d002ff0075a7 */ /* 0x0042a60008001108 */
[----:B------:R-:W-:Y:S05]  /*1cb0*/  BRA.U !UP0, `(.L_x_27) ;  /* 0x0000000108a87547 */ /* 0x000fea000b800000 */
[----:B------:R-:W-:Y:S01]  /*1cc0*/  UIADD3 UR21, UPT, UPT, UR7, UR24, URZ ;  /* 0x0000001807157290 */ /* 0x000fe2000fffe0ff */
[----:B------:R-:W-:-:S11]  /*1cd0*/  UMOV UR25, UR6 ;  /* 0x0000000600197c82 */ /* 0x000fd60008000000 */
.L_x_32:
[----:B-1----:R-:W-:Y:S01]  /*1ce0*/  ULEA UR17, UR25, UR4, 0x3 ;  /* 0x0000000419117291 */ /* 0x002fe2000f8e18ff */
[----:B--2---:R-:W-:Y:S01]  /*1cf0*/  @!P5 MOV R3, 0x2000 ;  /* 0x000020000003d802 */ /* 0x004fe20000000f00 */
[----:B--2---:R-:W-:Y:S10]  /*1d00*/  @P0 BRA `(.L_x_28) ;  /* 0x00000000000c0947 */ /* 0x004ff40003800000 */
[----:B------:R-:W-:-:S04]  /*1d10*/  SHF.L.U32 R4, R15, 0x1f, RZ ;  /* 0x0000001f0f047819 */ /* 0x000fc800000006ff */
[----:B------:R-:W2:Y:S02]  /*1d20*/  SYNCS.PHASECHK.TRANS64.TRYWAIT P0, [UR17+0xd0], R4 ;  /* 0x0000d004ff0075a7 */ /* 0x000ea40008001111 */
[----:B--2---:R-:W-:Y:S05]  /*1d30*/  @!P0 BRA `(.L_x_29) ;  /* 0x0000005c00cc8947 */ /* 0x004fea0003800000 */
.L_x_28:
[----:B------:R2:W-:Y:S01]  /*1d40*/  @!P5 SYNCS.ARRIVE.TRANS64 RZ, [UR17], R3 ;  /* 0x00000003ffffd9a7 */ /* 0x0005e20008000011 */
[----:B------:R-:W-:Y:S04]  /*1d50*/  BSSY.RECONVERGENT B0, `(.L_x_30) ;  /* 0x0000003000007945 */ /* 0x000fe80003800200 */
[----:B------:R-:W-:Y:S05]  /*1d60*/  @P4 BRA `(.L_x_31) ;  /* 0x0000000000044947 */ /* 0x000fea0003800000 */
[----:B------:R-:W-:Y:S05]  /*1d70*/  BPT.TRAP 0x1 ;  /* 0x000000040000795c */ /* 0x000fea0000300000 */
.L_x_31:
[----:B------:R-:W-:Y:S05]  /*1d80*/  BSYNC.RECONVERGENT B0 ;  /* 0x0000000000007941 */ /* 0x000fea0003800200 */
.L_x_30:
        /* <DEDUP_REMOVED lines=20> */
[----:B------:R-:W-:Y:S01]  /*1ed0*/  UIADD3 UR8, UPT, UPT, UR8, 0x1d600, URZ ;  /* 0x0001d60008087890 */ /* 0x000fe2000fffe0ff */
[----:B------:R-:W-:Y:S01]  /*1ee0*/  UMOV UR9, UR17 ;  /* 0x0000001100097c82 */ /* 0x000fe20008000000 */
[----:B------:R-:W-:Y:S01]  /*1ef0*/  UMOV UR11, UR18 ;  /* 0x00000012000b7c82 */ /* 0x000fe20008000000 */
[----:B------:R-:W-:Y:S01]  /*1f00*/  UIADD3 UR24, UPT, UPT, UR24, 0x1, URZ ;  /* 0x0000000118187890 */ /* 0x000fe2000fffe0ff */
[----:B------:R-:W-:-:S03]  /*1f10*/  UMOV UR25, UR6 ;  /* 0x0000000600197c82 */ /* 0x000fc60008000000 */
[----:B------:R1:W-:Y:S01]  /*1f20*/  UTMALDG.3D [UR16], [UR30], desc[UR26] ;  /* 0x00001a101e0075b4 */ /* 0x0003e20008011000 */
[----:B------:R-:W-:Y:S01]  /*1f30*/  UISETP.NE.AND UP0, UPT, UR24, UR21, UPT ;  /* 0x000000151800728c */ /* 0x000fe2000bf05270 */
[----:B------:R1:W-:Y:S08]  /*1f40*/  UTMALDG.3D [UR8], [UR28], desc[UR26] ;  /* 0x00001a081c0075b4 */ /* 0x0003f00008011000 */
[----:B------:R-:W-:Y:S05]  /*1f50*/  BRA.U UP0, `(.L_x_32) ;  /* 0xfffffffd00607547 */ /* 0x000fea000b83ffff */
.L_x_27:
[C---:B-1----:R-:W-:Y:S01]  /*1f60*/  LEA R2, R14.reuse, UR4, 0x3 ;  /* 0x000000040e027c11 */ /* 0x042fe2000f8e18ff */
[----:B------:R-:W-:Y:S01]  /*1f70*/  NOP ;  /* 0x0000000000007918 */ /* 0x000fe20000000000 */
[----:B--2---:R-:W-:Y:S02]  /*1f80*/  SHF.L.U32 R3, R13, 0x1f, RZ ;  /* 0x0000001f0d037819 */ /* 0x004fe400000006ff */
[----:B------:R-:W-:Y:S02]  /*1f90*/  LEA R4, R14, UR4, 0x4 ;  /* 0x000000040e047c11 */ /* 0x000fe4000f8e20ff */
[----:B------:R-:W1:Y:S02]  /*1fa0*/  SYNCS.PHASECHK.TRANS64.TRYWAIT P0, [R2+URZ+0x1e0], R3 ;  /* 0x0001e003020075a7 */ /* 0x000e6400080011ff */
[----:B-1----:R-:W-:Y:S05]  /*1fb0*/  @!P0 BRA `(.L_x_33) ;  /* 0x0000005c00448947 */ /* 0x002fea0003800000 */
.L_x_141:
[----:B------:R-:W2:Y:S01]  /*1fc0*/  LDS.128 R4, [R4+0x270] ;  /* 0x0002700004047984 */ /* 0x000ea20000000c00 */
[----:B---3--:R-:W-:Y:S01]  /*1fd0*/  ISETP.GE.AND P0, PT, R26, 0x1, PT ;  /* 0x000000011a00780c */ /* 0x008fe20003f06270 */
[----:B-1----:R-:W-:Y:S01]  /*1fe0*/  VIADD R2, R2, 0x1f0 ;  /* 0x000001f002027836 */ /* 0x002fe20000000000 */
[----:B------:R-:W-:Y:S01]  /*1ff0*/  @!PT LDS RZ, [RZ] ;  /* 0x00000000fffff984 */ /* 0x000fe20000000800 */
[----:B------:R-:W-:Y:S01]  /*2000*/  @!PT LDS RZ, [RZ] ;  /* 0x00000000fffff984 */ /* 0x000fe20000000800 */
[----:B------:R-:W-:Y:S01]  /*2010*/  @!PT LDS RZ, [RZ] ;  /* 0x00000000fffff984 */ /* 0x000fe20000000800 */
[----:B------:R-:W-:Y:S01]  /*2020*/  @!PT LDS RZ, [RZ] ;  /* 0x00000000fffff984 */ /* 0x000fe20000000800 */
[----:B------:R1:W-:Y:S06]  /*2030*/  MEMBAR.ALL.CTA ;  /* 0x0000000000007992 */ /* 0x0003ec0000008000 */
[----:B-1----:R-:W1:Y:S01]  /*2040*/  FENCE.VIEW.ASYNC.S ;  /* 0x00000000000073c6 */ /* 0x002e620000000000 */
[----:B------:R-:W-:-:S04]  /*2050*/  PRMT R2, RZ, 0x654, R2 ;  /* 0x00000654ff027816 */ /* 0x000fc80000000002 */
[----:B-1----:R1:W-:Y:S01]  /*2060*/  SYNCS.ARRIVE.TRANS64.RED.A1T0 RZ, [R2+URZ], RZ ;  /* 0x000000ff02ff79a7 */ /* 0x0023e200081004ff */
[----:B--2---:R-:W-:-:S13]  /*2070*/  LOP3.LUT P2, RZ, R6, 0x1, RZ, 0xc0, !PT ;  /* 0x0000000106ff7812 */ /* 0x004fda000784c0ff */
[----:B------:R-:W-:Y:S01]  /*2080*/  @P2 SHF.R.U32.HI R3, RZ, 0x10, R5 ;  /* 0x00000010ff032819 */ /* 0x000fe20000011605 */
[----:B------:R-:W-:Y:S01]  /*2090*/  VOTEU.ANY UP0, P2 ;  /* 0x0000000000ff7886 */ /* 0x000fe20001000100 */
[----:B------:R-:W-:Y:S02]  /*20a0*/  @P2 MOV R10, R4 ;  /* 0x00000004000a2202 */ /* 0x000fe40000000f00 */
[----:B------:R-:W-:Y:S02]  /*20b0*/  @P2 R2UR.BROADCAST UR8, R3 ;  /* 0x00000000030822ca */ /* 0x000fe400008e0000 */
[----:B------:R-:W-:-:S11]  /*20c0*/  @P2 LOP3.LUT R9, R5, 0xffff, RZ, 0xc0, !PT ;  /* 0x0000ffff05092812 */ /* 0x000fd600078ec0ff */
[----:B------:R-:W-:Y:S01]  /*20d0*/  @UP0 UMOV UR36, UR8 ;  /* 0x0000000800240c82 */ /* 0x000fe20008000000 */
[----:B-1----:R-:W-:Y:S05]  /*20e0*/  @!P0 BRA `(.L_x_34) ;  /* 0x0000000000b88947 */ /* 0x002fea0003800000 */
[----:B------:R-:W4:Y:S01]  /*20f0*/  LDC.64 R4, c[0x0][0xb18] ;  /* 0x0002c600ff047b82 */ /* 0x000f220000000a00 */
[----:B------:R-:W-:-:S07]  /*2100*/  ISETP.NE.AND P3, PT, R26, 0x1, PT ;  /* 0x000000011a00780c */ /* 0x000fce0003f65270 */
[----:B------:R-:W1:Y:S08]  /*2110*/  LDC.64 R6, c[0x0][0xb10] ;  /* 0x0002c400ff067b82 */ /* 0x000e700000000a00 */
[----:B------:R-:W2:Y:S08]  /*2120*/  LDC R16, c[0x0][0xb20] ;  /* 0x0002c800ff107b82 */ /* 0x000eb00000000800 */
[----:B------:R-:W3:Y:S01]  /*2130*/  LDC R17, c[0x0][0xb0c] ;  /* 0x0002c300ff117b82 */ /* 0x000ee20000000800 */
[----:B----4-:R-:W-:Y:S01]  /*2140*/  IMAD.HI.U32 R19, R0, R5, RZ ;  /* 0x0000000500137227 */ /* 0x010fe200078e00ff */
[----:B------:R-:W-:-:S03]  /*2150*/  ISETP.NE.AND P0, PT, R4, 0x1, PT ;  /* 0x000000010400780c */ /* 0x000fc60003f05270 */
[----:B------:R-:W-:-:S03]  /*2160*/  IMAD.HI.U32 R5, R9, R5, RZ ;  /* 0x0000000509057227 */ /* 0x000fc600078e00ff */
[----:B------:R-:W4:Y:S01]  /*2170*/  LDC.64 R2, c[0x0][0xb28] ;  /* 0x0002ca00ff027b82 */ /* 0x000f220000000a00 */
[----:B-1----:R-:W-:-:S04]  /*2180*/  IMAD.HI.U32 R20, R8, R6, RZ ;  /* 0x0000000608147227 */ /* 0x002fc800078e00ff */
[----:B------:R-:W-:Y:S01]  /*2190*/  IMAD.HI.U32 R21, R10, R6, RZ ;  /* 0x000000060a157227 */ /* 0x000fe200078e00ff */
[----:B------:R-:W-:Y:S02]  /*21a0*/  SHF.R.U32.HI R20, RZ, R7, R20 ;  /* 0x00000007ff147219 */ /* 0x000fe40000011614 */
[-C--:B--2---:R-:W-:Y:S02]  /*21b0*/  SHF.R.U32.HI R19, RZ, R16.reuse, R19 ;  /* 0x00000010ff137219 */ /* 0x084fe40000011613 */
[----:B------:R-:W-:Y:S02]  /*21c0*/  SHF.R.U32.HI R5, RZ, R16, R5 ;  /* 0x00000010ff057219 */ /* 0x000fe40000011605 */
[----:B------:R-:W-:Y:S02]  /*21d0*/  SEL R19, R0, R19, !P0 ;  /* 0x0000001300137207 */ /* 0x000fe40004000000 */
[----:B------:R-:W-:Y:S02]  /*21e0*/  SHF.R.U32.HI R21, RZ, R7, R21 ;  /* 0x00000007ff157219 */ /* 0x000fe40000011615 */
[----:B---3--:R-:W-:-:S02]  /*21f0*/  ISETP.NE.AND P1, PT, R17, 0x1, PT ;  /* 0x000000011100780c */ /* 0x008fc40003f25270 */
[----:B------:R-:W-:Y:S02]  /*2200*/  SEL R5, R9, R5, !P0 ;  /* 0x0000000509057207 */ /* 0x000fe40004000000 */
[----:B------:R-:W-:Y:S02]  /*2210*/  SEL R20, R8, R20, !P1 ;  /* 0x0000001408147207 */ /* 0x000fe40004800000 */
[----:B------:R-:W-:Y:S01]  /*2220*/  SEL R21, R10, R21, !P1 ;  /* 0x000000150a157207 */ /* 0x000fe20004800000 */
[----:B----4-:R-:W-:-:S04]  /*2230*/  IMAD.HI.U32 R18, R19, R2, RZ ;  /* 0x0000000213127227 */ /* 0x010fc800078e00ff */
        /* <DEDUP_REMOVED lines=10> */
[----:B------:R-:W-:-:S04]  /*22e0*/  @!P0 IMAD.HI.U32 R7, R21, R2, RZ ;  /* 0x0000000215078227 */ /* 0x000fc800078e00ff */
[----:B------:R-:W-:Y:S01]  /*22f0*/  IMAD.MOV R2, RZ, RZ, -R6 ;  /* 0x000000ffff027224 */ /* 0x000fe200078e0a06 */
[----:B------:R-:W-:Y:S02]  /*2300*/  @!P0 SHF.R.U32.HI R3, RZ, R3, R7 ;  /* 0x00000003ff038219 */ /* 0x000fe40000011607 */
[----:B------:R-:W-:Y:S01]  /*2310*/  IADD3 R7, PT, PT, -R5, RZ, RZ ;  /* 0x000000ff05077210 */ /* 0x000fe20007ffe1ff */
[----:B------:R-:W-:Y:S01]  /*2320*/  IMAD R2, R26, R2, R5 ;  /* 0x000000021a027224 */ /* 0x000fe200078e0205 */
        /* <DEDUP_REMOVED lines=10> */
.L_x_34:
[----:B------:R-:W1:Y:S02]  /*23d0*/  LDCU UR8, c[0x0][0xb30] ;  /* 0x00016600ff0877ac */ /* 0x000e640008000800 */
[----:B-1----:R-:W-:-:S09]  /*23e0*/  UISETP.NE.AND UP0, UPT, UR8, 0x1, UPT ;  /* 0x000000010800788c */ /* 0x002fd2000bf05270 */
[----:B------:R-:W-:Y:S05]  /*23f0*/  BRA.U UP0, `(.L_x_35) ;  /* 0x0000000100407547 */ /* 0x000fea000b800000 */
[----:B------:R-:W1:Y:S08]  /*2400*/  LDC.64 R4, c[0x0][0xb10] ;  /* 0x0002c400ff047b82 */ /* 0x000e700000000a00 */
[----:B------:R-:W2:Y:S08]  /*2410*/  LDC.64 R2, c[0x0][0xb18] ;  /* 0x0002c600ff027b82 */ /* 0x000eb00000000a00 */
[----:B------:R-:W3:Y:S08]  /*2420*/  LDC R6, c[0x0][0xb20] ;  /* 0x0002c800ff067b82 */ /* 0x000ef00000000800 */
[----:B------:R-:W4:Y:S01]  /*2430*/  LDC R7, c[0x0][0xb0c] ;  /* 0x0002c300ff077b82 */ /* 0x000f220000000800 */
[----:B-1----:R-:W-:-:S05]  /*2440*/  IMAD.HI.U32 R4, R10, R4, RZ ;  /* 0x000000040a047227 */ /* 0x002fca00078e00ff */
[----:B------:R-:W-:Y:S01]  /*2450*/  SHF.R.U32.HI R4, RZ, R5, R4 ;  /* 0x00000005ff047219 */ /* 0x000fe20000011604 */
[----:B--2---:R-:W-:Y:S01]  /*2460*/  IMAD.HI.U32 R3, R9, R3, RZ ;  /* 0x0000000309037227 */ /* 0x004fe200078e00ff */
[----:B------:R-:W-:-:S04]  /*2470*/  ISETP.NE.AND P0, PT, R2, 0x1, PT ;  /* 0x000000010200780c */ /* 0x000fc80003f05270 */
[----:B---3--:R-:W-:-:S04]  /*2480*/  SHF.R.U32.HI R3, RZ, R6, R3 ;  /* 0x00000006ff037219 */ /* 0x008fc80000011603 */
[----:B------:R-:W-:Y:S02]  /*2490*/  SEL R3, R9, R3, !P0 ;  /* 0x0000000309037207 */ /* 0x000fe40004000000 */
[----:B----4-:R-:W-:-:S04]  /*24a0*/  ISETP.NE.AND P1, PT, R7, 0x1, PT ;  /* 0x000000010700780c */ /* 0x010fc80003f25270 */
[----:B------:R-:W-:-:S05]  /*24b0*/  SEL R4, R10, R4, !P1 ;  /* 0x000000040a047207 */ /* 0x000fca0004800000 */
[----:B------:R-:W-:Y:S02]  /*24c0*/  IMAD.IADD R5, R3, 0x1, -R4 ;  /* 0x0000000103057824 */ /* 0x000fe400078e0a04 */
[----:B------:R-:W-:Y:S02]  /*24d0*/  IMAD.IADD R3, R4, 0x1, -R3 ;  /* 0x0000000104037824 */ /* 0x000fe400078e0a03 */
[----:B------:R-:W-:Y:S02]  /*24e0*/  IMAD R10, R5, R7, R10 ;  /* 0x00000007050a7224 */ /* 0x000fe400078e020a */
[----:B------:R-:W-:-:S07]  /*24f0*/  IMAD R9, R3, R2, R9 ;  /* 0x0000000203097224 */ /* 0x000fce00078e0209 */
.L_x_35:
[----:B------:R-:W-:Y:S01]  /*2500*/  VIADD R14, R14, 0x1 ;  /* 0x000000010e0e7836 */ /* 0x000fe20000000000 */
[----:B------:R-:W-:Y:S01]  /*2510*/  PLOP3.LUT P1, PT, PT, PT, PT, 0x80, 0x8 ;  /* 0x000000000008781c */ /* 0x000fe20003f2f070 */
[----:B------:R-:W-:Y:S02]  /*2520*/  IMAD.IADD R21, R10, 0x1, R59 ;  /* 0x000000010a157824 */ /* 0x000fe400078e023b */
[----:B------:R-:W-:Y:S01]  /*2530*/  IMAD.IADD R20, R9, 0x1, R58 ;  /* 0x0000000109147824 */ /* 0x000fe200078e023a */
[----:B------:R-:W-:-:S04]  /*2540*/  ISETP.NE.AND P0, PT, R14, 0x2, PT ;  /* 0x000000020e00780c */ /* 0x000fc80003f05270 */
[----:B------:R-:W-:Y:S02]  /*2550*/  SEL R2, RZ, 0x1, P0 ;  /* 0x00000001ff027807 */ /* 0x000fe40000000000 */
[----:B------:R-:W-:Y:S02]  /*2560*/  SEL R14, R14, RZ, P0 ;  /* 0x000000ff0e0e7207 */ /* 0x000fe40000000000 */
[----:B------:R-:W-:Y:S01]  /*2570*/  LOP3.LUT R13, R13, R2, RZ, 0x3c, !PT ;  /* 0x000000020d0d7212 */ /* 0x000fe200078e3cff */
[----:B------:R-:W-:Y:S06]  /*2580*/  @P2 BRA `(.L_x_36) ;  /* 0xfffffff000a02947 */ /* 0x000fec000383ffff */
[----:B------:R-:W-:Y:S01]  /*2590*/  UIADD3 UR4, UPT, UPT, UR4, 0xd0, URZ ;  /* 0x000000d004047890 */ /* 0x000fe2000fffe0ff */
[----:B------:R-:W-:-:S03]  /*25a0*/  SHF.L.U32 R2, R15, 0x1f, RZ ;  /* 0x0000001f0f027819 */ /* 0x000fc600000006ff */
[----:B------:R-:W-:-:S09]  /*25b0*/  ULEA UR5, UR6, UR4, 0x3 ;  /* 0x0000000406057291 */ /* 0x000fd2000f8e18ff */
[----:B------:R-:W1:Y:S02]  /*25c0*/  SYNCS.PHASECHK.TRANS64.TRYWAIT P0, [UR5], R2 ;  /* 0x00000002ff0075a7 */ /* 0x000e640008001105 */
[----:B-1----:R-:W-:Y:S05]  /*25d0*/  @!P0 BRA `(.L_x_37) ;  /* 0x0000005400d08947 */ /* 0x002fea0003800000 */
.L_x_143:
[----:B------:R-:W-:-:S04]  /*25e0*/  UIADD3 UR6, UPT, UPT, UR6, 0x1, URZ ;  /* 0x0000000106067890 */ /* 0x000fc8000fffe0ff */
[----:B------:R-:W-:-:S04]  /*25f0*/  UISETP.NE.AND UP0, UPT, UR6, 0x1a, UPT ;  /* 0x0000001a0600788c */ /* 0x000fc8000bf05270 */
[----:B------:R-:W-:Y:S02]  /*2600*/  USEL UR7, URZ, 0x1, UP0 ;  /* 0x00000001ff077887 */ /* 0x000fe40008000000 */
[----:B------:R-:W-:-:S04]  /*2610*/  USEL UR6, UR6, URZ, UP0 ;  /* 0x000000ff06067287 */ /* 0x000fc80008000000 */
[----:B------:R-:W-:Y:S01]  /*2620*/  ULEA UR5, UR6, UR4, 0x3 ;  /* 0x0000000406057291 */ /* 0x000fe2000f8e18ff */
[----:B-1----:R-:W-:-:S04]  /*2630*/  LOP3.LUT R2, R15, UR7, RZ, 0x3c, !PT ;  /* 0x000000070f027c12 */ /* 0x002fc8000f8e3cff */
[----:B------:R-:W-:-:S04]  /*2640*/  SHF.L.U32 R3, R2, 0x1f, RZ ;  /* 0x0000001f02037819 */ /* 0x000fc800000006ff */
[----:B------:R-:W1:Y:S02]  /*2650*/  SYNCS.PHASECHK.TRANS64.TRYWAIT P0, [UR5], R3 ;  /* 0x00000003ff0075a7 */ /* 0x000e640008001105 */
[----:B-1----:R-:W-:Y:S05]  /*2660*/  @!P0 BRA `(.L_x_38) ;  /* 0x0000005400c48947 */ /* 0x002fea0003800000 */
.L_x_145:
[----:B------:R-:W-:-:S04]  /*2670*/  UIADD3 UR6, UPT, UPT, UR6, 0x1, URZ ;  /* 0x0000000106067890 */ /* 0x000fc8000fffe0ff */
[----:B------:R-:W-:-:S04]  /*2680*/  UISETP.NE.AND UP0, UPT, UR6, 0x1a, UPT ;  /* 0x0000001a0600788c */ /* 0x000fc8000bf05270 */
[----:B------:R-:W-:Y:S02]  /*2690*/  USEL UR7, URZ, 0x1, UP0 ;  /* 0x00000001ff077887 */ /* 0x000fe40008000000 */
[----:B------:R-:W-:-:S04]  /*26a0*/  USEL UR6, UR6, URZ, UP0 ;  /* 0x000000ff06067287 */ /* 0x000fc80008000000 */
[----:B------:R-:W-:Y:S01]  /*26b0*/  ULEA UR5, UR6, UR4, 0x3 ;  /* 0x0000000406057291 */ /* 0x000fe2000f8e18ff */
[----:B------:R-:W-:-:S04]  /*26c0*/  LOP3.LUT R2, R2, UR7, RZ, 0x3c, !PT ;  /* 0x0000000702027c12 */ /* 0x000fc8000f8e3cff */
[----:B-1----:R-:W-:-:S04]  /*26d0*/  SHF.L.U32 R3, R2, 0x1f, RZ ;  /* 0x0000001f02037819 */ /* 0x002fc800000006ff */
[----:B------:R-:W1:Y:S02]  /*26e0*/  SYNCS.PHASECHK.TRANS64.TRYWAIT P0, [UR5], R3 ;  /* 0x00000003ff0075a7 */ /* 0x000e640008001105 */
[----:B-1----:R-:W-:Y:S05]  /*26f0*/  @!P0 BRA `(.L_x_39) ;  /* 0x0000005400b88947 */ /* 0x002fea0003800000 */
.L_x_147:
        /* <DEDUP_REMOVED lines=9> */
.L_x_149:
        /* <DEDUP_REMOVED lines=9> */
.L_x_151:
        /* <DEDUP_REMOVED lines=9> */
.L_x_153:
        /* <DEDUP_REMOVED lines=9> */
.L_x_155:
        /* <DEDUP_REMOVED lines=9> */
.L_x_157:
        /* <DEDUP_REMOVED lines=9> */
.L_x_159:
        /* <DEDUP_REMOVED lines=9> */
.L_x_161:
        /* <DEDUP_REMOVED lines=9> */
.L_x_163:
        /* <DEDUP_REMOVED lines=9> */
.L_x_165:
        /* <DEDUP_REMOVED lines=9> */
.L_x_167:
        /* <DEDUP_REMOVED lines=9> */
.L_x_169:
        /* <DEDUP_REMOVED lines=9> */
.L_x_171:
        /* <DEDUP_REMOVED lines=9> */
.L_x_173:
        /* <DEDUP_REMOVED lines=9> */
.L_x_175:
        /* <DEDUP_REMOVED lines=9> */
.L_x_177:
        /* <DEDUP_REMOVED lines=9> */
.L_x_179:
        /* <DEDUP_REMOVED lines=9> */
.L_x_181:
        /* <DEDUP_REMOVED lines=9> */
.L_x_183:
        /* <DEDUP_REMOVED lines=9> */
.L_x_185:
        /* <DEDUP_REMOVED lines=9> */
.L_x_187:
        /* <DEDUP_REMOVED lines=9> */
.L_x_189:
        /* <DEDUP_REMOVED lines=9> */
.L_x_191:
[----:B------:R-:W-:-:S04]  /*3360*/  UIADD3 UR6, UPT, UPT, UR6, 0x1, URZ ;  /* 0x0000000106067890 */ /* 0x000fc8000fffe0ff */
[----:B------:R-:W-:-:S04]  /*3370*/  UISETP.NE.AND UP0, UPT, UR6, 0x1a, UPT ;  /* 0x0000001a0600788c */ /* 0x000fc8000bf05270 */
[----:B------:R-:W-:Y:S02]  /*3380*/  USEL UR5, URZ, 0x1, UP0 ;  /* 0x00000001ff057887 */ /* 0x000fe40008000000 */
[----:B------:R-:W-:-:S04]  /*3390*/  USEL UR6, UR6, URZ, UP0 ;  /* 0x000000ff06067287 */ /* 0x000fc80008000000 */
[----:B------:R-:W-:Y:S01]  /*33a0*/  ULEA UR6, UR6, UR4, 0x3 ;  /* 0x0000000406067291 */ /* 0x000fe2000f8e18ff */
[----:B------:R-:W-:-:S04]  /*33b0*/  LOP3.LUT R2, R2, UR5, RZ, 0x3c, !PT ;  /* 0x0000000502027c12 */ /* 0x000fc8000f8e3cff */
[----:B------:R-:W-:Y:S01]  /*33c0*/  SHF.L.U32 R2, R2, 0x1f, RZ ;  /* 0x0000001f02027819 */ /* 0x000fe200000006ff */
[----:B-1--4-:R-:W-:-:S07]  /*33d0*/  IMAD.U32 R0, RZ, RZ, UR6 ;  /* 0x00000006ff007e24 */ /* 0x012fce000f8e00ff */
.L_x_62:
[----:B-1----:R1:W2:Y:S02]  /*33e0*/  SYNCS.PHASECHK.TRANS64.TRYWAIT P0, [R0+URZ], R2 ;  /* 0x00000002000075a7 */ /* 0x0022a400080011ff */
[----:B--2---:R-:W-:Y:S05]  /*33f0*/  @!P0 NANOSLEEP.SYNCS 0x989680 ;  /* 0x009896800000895d */ /* 0x004fea0003900000 */
[----:B------:R-:W2:Y:S02]  /*3400*/  @!P0 SYNCS.PHASECHK.TRANS64 P0, [R0+URZ], R2 ;  /* 0x00000002000085a7 */ /* 0x000ea400080010ff */
[----:B--2---:R-:W-:Y:S05]  /*3410*/  @P0 EXIT ;  /* 0x000000000000094d */ /* 0x004fea0003800000 */
[----:B------:R-:W-:Y:S05]  /*3420*/  BRA `(.L_x_62) ;  /* 0xfffffffc00ec7947 */ /* 0x000fea000383ffff */
.L_x_18:
[----:B------:R-:W-:-:S04]  /*3430*/  UISETP.NE.AND UP1, UPT, UR37, URZ, UPT ;  /* 0x000000ff2500728c */ /* 0x000fc8000bf25270 */
[----:B------:R-:W-:-:S09]  /*3440*/  UISETP.NE.OR UP1, UPT, UR8, 0x1, UP1 ;  /* 0x000000010800788c */ /* 0x000fd20008f25670 */
[----:B------:R-:W-:Y:S05]  /*3450*/  BRA.U UP1, `(.L_x_63) ;  /* 0x0000000501487547 */ /* 0x000fea000b800000 */
[----:B------:R-:W-:Y:S01]  /*3460*/  ISETP.NE.AND P2, PT, R2, RZ, PT ;  /* 0x000000ff0200720c */ /* 0x000fe20003f45270 */
[----:B------:R-:W-:Y:S01]  /*3470*/  IMAD.MOV.U32 R12, RZ, RZ, 0x1 ;  /* 0x00000001ff0c7424 */ /* 0x000fe200078e00ff */
[----:B------:R-:W-:Y:S02]  /*3480*/  CS2R R10, SRZ ;  /* 0x00000000000a7805 */ /* 0x000fe4000001ff00 */
[----:B------:R-:W-:Y:S01]  /*3490*/  CS2R R8, SRZ ;  /* 0x0000000000087805 */ /* 0x000fe2000001ff00 */
[----:B------:R-:W-:Y:S01]  /*34a0*/  UMOV UR4, 0x400 ;  /* 0x0000040000047882 */ /* 0x000fe20000000000 */
[----:B------:R-:W-:Y:S01]  /*34b0*/  UMOV UR6, URZ ;  /* 0x000000ff00067c82 */ /* 0x000fe20008000000 */
[----:B------:R-:W-:-:S12]  /*34c0*/  ULEA UR37, UR37, UR4, 0x18 ;  /* 0x0000000425257291 */ /* 0x000fd8000f8ec0ff */
.L_x_67:
[----:B------:R-:W-:Y:S02]  /*34d0*/  LEA R0, R8, UR37, 0x3 ;  /* 0x0000002508007c11 */ /* 0x000fe4000f8e18ff */
[----:B------:R-:W-:-:S03]  /*34e0*/  SHF.L.U32 R4, R9, 0x1f, RZ ;  /* 0x0000001f09047819 */ /* 0x000fc600000006ff */
[----:B------:R-:W-:Y:S01]  /*34f0*/  VIADD R5, R0, 0x250 ;  /* 0x0000025000057836 */ /* 0x000fe20000000000 */
[----:B------:R-:W1:Y:S02]  /*3500*/  SYNCS.PHASECHK.TRANS64.TRYWAIT P0, [R0+URZ+0x240], R4 ;  /* 0x00024004000075a7 */ /* 0x000e6400080011ff */
[----:B-1----:R-:W-:Y:S05]  /*3510*/  @!P0 BRA `(.L_x_64) ;  /* 0x0000005000588947 */ /* 0x002fea0003800000 */
.L_x_192:
[----:B------:R-:W-:Y:S01]  /*3520*/  ULEA UR5, UR6, UR37, 0x3 ;  /* 0x0000002506057291 */ /* 0x000fe2000f8e18ff */
[----:B-1----:R-:W-:Y:S01]  /*3530*/  PRMT R0, RZ, 0x654, R5 ;  /* 0x00000654ff007816 */ /* 0x002fe20000000005 */
[----:B------:R-:W-:Y:S01]  /*3540*/  @!P2 IMAD.MOV.U32 R4, RZ, RZ, 0x10 ;  /* 0x00000010ff04a424 */ /* 0x000fe200078e00ff */
[----:B------:R-:W-:Y:S01]  /*3550*/  SHF.L.U32 R5, R12, 0x1f, RZ ;  /* 0x0000001f0c057819 */ /* 0x000fe200000006ff */
[----:B------:R-:W-:Y:S01]  /*3560*/  UIADD3 UR4, UPT, UPT, UR5, 0x1e0, URZ ;  /* 0x000001e005047890 */ /* 0x000fe2000fffe0ff */
[----:B------:R1:W-:Y:S05]  /*3570*/  SYNCS.ARRIVE.TRANS64.RED.A1T0 RZ, [R0+URZ], RZ ;  /* 0x000000ff00ff79a7 */ /* 0x0003ea00081004ff */
[----:B------:R-:W-:Y:S01]  /*3580*/  IMAD.U32 R6, RZ, RZ, UR4 ;  /* 0x00000004ff067e24 */ /* 0x000fe2000f8e00ff */
[----:B------:R-:W2:Y:S04]  /*3590*/  SYNCS.PHASECHK.TRANS64.TRYWAIT P0, [UR5+0x1f0], R5 ;  /* 0x0001f005ff0075a7 */ /* 0x000ea80008001105 */
[----:B------:R-:W-:Y:S01]  /*35a0*/  PRMT R6, R2, 0x654, R6 ;  /* 0x0000065402067816 */ /* 0x000fe20000000006 */
[----:B-12---:R-:W-:Y:S06]  /*35b0*/  @!P0 BRA `(.L_x_65) ;  /* 0x0000005000448947 */ /* 0x006fec0003800000 */
.L_x_194:
[----:B------:R-:W-:Y:S01]  /*35c0*/  ULEA UR4, UR6, UR37, 0x4 ;  /* 0x0000002506047291 */ /* 0x000fe2000f8e20ff */
[----:B------:R-:W-:Y:S01]  /*35d0*/  SEL R3, R6, R3, !P2 ;  /* 0x0000000306037207 */ /* 0x000fe20005000000 */
[----:B------:R-:W-:Y:S01]  /*35e0*/  UIADD3 UR5, UPT, UPT, UR5, 0x1e0, URZ ;  /* 0x000001e005057890 */ /* 0x000fe2000fffe0ff */
[----:B-1----:R-:W-:Y:S01]  /*35f0*/  LEA R0, R11, UR37, 0x3 ;  /* 0x000000250b007c11 */ /* 0x002fe2000f8e18ff */
[----:B------:R-:W-:Y:S01]  /*3600*/  UIADD3 UR4, UPT, UPT, UR4, 0x270, URZ ;  /* 0x0000027004047890 */ /* 0x000fe2000fffe0ff */
[----:B------:R1:W-:Y:S01]  /*3610*/  @!P2 SYNCS.ARRIVE.TRANS64.RED RZ, [R3+URZ], R4 ;  /* 0x0000000403ffa9a7 */ /* 0x0003e200080004ff */
[----:B------:R-:W-:Y:S01]  /*3620*/  UIADD3 UR6, UPT, UPT, UR6, 0x1, URZ ;  /* 0x0000000106067890 */ /* 0x000fe2000fffe0ff */
[----:B------:R-:W-:-:S03]  /*3630*/  VIADD R8, R8, 0x1 ;  /* 0x0000000108087836 */ /* 0x000fc60000000000 */
[----:B------:R-:W-:Y:S02]  /*3640*/  UISETP.NE.AND UP0, UPT, UR6, 0x2, UPT ;  /* 0x000000020600788c */ /* 0x000fe4000bf05270 */
[----:B------:R-:W-:Y:S01]  /*3650*/  ISETP.NE.AND P0, PT, R8, 0x2, PT ;  /* 0x000000020800780c */ /* 0x000fe20003f05270 */
[----:B------:R-:W-:Y:S06]  /*3660*/  UGETNEXTWORKID.BROADCAST [UR4], [UR5] ;  /* 0x00000000040073ca */ /* 0x000fec0008000100 */
[----:B------:R-:W-:Y:S02]  /*3670*/  USEL UR4, URZ, 0x1, UP0 ;  /* 0x00000001ff047887 */ /* 0x000fe40008000000 */
[----:B------:R-:W-:-:S04]  /*3680*/  USEL UR6, UR6, URZ, UP0 ;  /* 0x000000ff06067287 */ /* 0x000fc80008000000 */
[----:B------:R-:W-:Y:S02]  /*3690*/  LOP3.LUT R12, R12, UR4, RZ, 0x3c, !PT ;  /* 0x000000040c0c7c12 */ /* 0x000fe4000f8e3cff */
[----:B-1----:R-:W-:-:S04]  /*36a0*/  SHF.L.U32 R4, R10, 0x1f, RZ ;  /* 0x0000001f0a047819 */ /* 0x002fc800000006ff */
[----:B------:R-:W1:Y:S02]  /*36b0*/  SYNCS.PHASECHK.TRANS64.TRYWAIT P1, [R0+URZ+0x1e0], R4 ;  /* 0x0001e004000075a7 */ /* 0x000e6400080211ff */
[----:B-1----:R-:W-:Y:S05]  /*36c0*/  @!P1 BRA `(.L_x_66) ;  /* 0x0000005000189947 */ /* 0x002fea0003800000 */
.L_x_195:
[C---:B-1----:R-:W-:Y:S01]  /*36d0*/  LEA R4, R11.reuse, UR37, 0x4 ;  /* 0x000000250b047c11 */ /* 0x042fe2000f8e20ff */
[----:B------:R-:W-:Y:S01]  /*36e0*/  VIADD R0, R0, 0x1f0 ;  /* 0x000001f000007836 */ /* 0x000fe20000000000 */
[----:B------:R-:W-:Y:S01]  /*36f0*/  SEL R8, R8, RZ, P0 ;  /* 0x000000ff08087207 */ /* 0x000fe20000000000 */
[----:B------:R-:W-:-:S03]  /*3700*/  VIADD R11, R11, 0x1 ;  /* 0x000000010b0b7836 */ /* 0x000fc60000000000 */
[----:B------:R-:W1:Y:S01]  /*3710*/  LDS.128 R4, [R4+0x270] ;  /* 0x0002700004047984 */ /* 0x000e620000000c00 */
[----:B------:R-:W-:Y:S02]  /*3720*/  PRMT R0, RZ, 0x654, R0 ;  /* 0x00000654ff007816 */ /* 0x000fe40000000000 */
[C---:B------:R-:W-:Y:S01]  /*3730*/  ISETP.NE.AND P1, PT, R11.reuse, 0x2, PT ;  /* 0x000000020b00780c */ /* 0x040fe20003f25270 */
[----:B------:R-:W-:Y:S01]  /*3740*/  @!PT LDS RZ, [RZ] ;  /* 0x00000000fffff984 */ /* 0x000fe20000000800 */
[----:B------:R-:W-:Y:S01]  /*3750*/  @!PT LDS RZ, [RZ] ;  /* 0x00000000fffff984 */ /* 0x000fe20000000800 */
[----:B------:R-:W-:Y:S01]  /*3760*/  @!PT LDS RZ, [RZ] ;  /* 0x00000000fffff984 */ /* 0x000fe20000000800 */
[----:B------:R-:W-:Y:S01]  /*3770*/  @!PT LDS RZ, [RZ] ;  /* 0x00000000fffff984 */ /* 0x000fe20000000800 */
[----:B------:R2:W-:Y:S06]  /*3780*/  MEMBAR.ALL.CTA ;  /* 0x0000000000007992 */ /* 0x0005ec0000008000 */
[----:B--2---:R-:W2:Y:S01]  /*3790*/  FENCE.VIEW.ASYNC.S ;  /* 0x00000000000073c6 */ /* 0x004ea20000000000 */
[----:B------:R-:W-:Y:S01]  /*37a0*/  SEL R11, R11, RZ, P1 ;  /* 0x000000ff0b0b7207 */ /* 0x000fe20000800000 */
[----:B--2---:R2:W-:Y:S01]  /*37b0*/  SYNCS.ARRIVE.TRANS64.RED.A1T0 RZ, [R0+URZ], RZ ;  /* 0x000000ff00ff79a7 */ /* 0x0045e200081004ff */
[----:B-1----:R-:W-:-:S02]  /*37c0*/  LOP3.LUT P3, RZ, R6, 0x1, RZ, 0xc0, !PT ;  /* 0x0000000106ff7812 */ /* 0x002fc4000786c0ff */
[----:B------:R-:W-:-:S04]  /*37d0*/  SEL R4, RZ, 0x1, P1 ;  /* 0x00000001ff047807 */ /* 0x000fc80000800000 */
[----:B------:R-:W-:Y:S02]  /*37e0*/  LOP3.LUT R10, R10, R4, RZ, 0x3c, !PT ;  /* 0x000000040a0a7212 */ /* 0x000fe400078e3cff */
[----:B--2---:R-:W-:-:S04]  /*37f0*/  SEL R0, RZ, 0x1, P0 ;  /* 0x00000001ff007807 */ /* 0x004fc80000000000 */
[----:B------:R-:W-:Y:S01]  /*3800*/  LOP3.LUT R9, R9, R0, RZ, 0x3c, !PT ;  /* 0x0000000009097212 */ /* 0x000fe200078e3cff */
[----:B------:R-:W-:Y:S06]  /*3810*/  @P3 BRA `(.L_x_67) ;  /* 0xfffffffc002c3947 */ /* 0x000fec000383ffff */
[----:B------:R-:W-:Y:S01]  /*3820*/  ULEA UR5, UR6, UR37, 0x3 ;  /* 0x0000002506057291 */ /* 0x000fe2000f8e18ff */
[----:B------:R-:W-:-:S08]  /*3830*/  SHF.L.U32 R2, R12, 0x1f, RZ ;  /* 0x0000001f0c027819 */ /* 0x000fd000000006ff */
[----:B------:R-:W1:Y:S02]  /*3840*/  SYNCS.PHASECHK.TRANS64 P0, [UR5+0x1f0], R2 ;  /* 0x0001f002ff0075a7 */ /* 0x000e640008001005 */
[----:B-1----:R-:W-:Y:S05]  /*3850*/  @P0 BRA `(.L_x_68) ;  /* 0x0000000000080947 */ /* 0x002fea0003800000 */
[----:B------:R-:W1:Y:S02]  /*3860*/  SYNCS.PHASECHK.TRANS64.TRYWAIT P0, [UR5+0x1f0], R2 ;  /* 0x0001f002ff0075a7 */ /* 0x000e640008001105 */
[----:B-1----:R-:W-:Y:S05]  /*3870*/  @!P0 BRA `(.L_x_69) ;  /* 0x0000004c00c08947 */ /* 0x002fea0003800000 */
.L_x_68:
[----:B------:R-:W-:-:S04]  /*3880*/  UIADD3 UR4, UPT, UPT, UR6, 0x1, URZ ;  /* 0x0000000106047890 */ /* 0x000fc8000fffe0ff */
[----:B------:R-:W-:-:S04]  /*3890*/  UISETP.NE.AND UP0, UPT, UR4, 0x2, UPT ;  /* 0x000000020400788c */ /* 0x000fc8000bf05270 */
[----:B------:R-:W-:Y:S02]  /*38a0*/  USEL UR7, URZ, 0x1, UP0 ;  /* 0x00000001ff077887 */ /* 0x000fe40008000000 */
[----:B------:R-:W-:-:S04]  /*38b0*/  USEL UR4, UR4, URZ, UP0 ;  /* 0x000000ff04047287 */ /* 0x000fc80008000000 */
[----:B------:R-:W-:Y:S01]  /*38c0*/  ULEA UR4, UR4, UR37, 0x3 ;  /* 0x0000002504047291 */ /* 0x000fe2000f8e18ff */
[----:B-1----:R-:W-:-:S04]  /*38d0*/  LOP3.LUT R2, R12, UR7, RZ, 0x3c, !PT ;  /* 0x000000070c027c12 */ /* 0x002fc8000f8e3cff */
[----:B------:R-:W-:-:S04]  /*38e0*/  SHF.L.U32 R0, R2, 0x1f, RZ ;  /* 0x0000001f02007819 */ /* 0x000fc800000006ff */
[----:B------:R-:W1:Y:S02]  /*38f0*/  SYNCS.PHASECHK.TRANS64 P0, [UR4+0x1f0], R0 ;  /* 0x0001f000ff0075a7 */ /* 0x000e640008001004 */
[----:B-1----:R-:W-:Y:S05]  /*3900*/  @P0 EXIT ;  /* 0x000000000000094d */ /* 0x002fea0003800000 */
[----:B------:R-:W-:Y:S02]  /*3910*/  SHF.L.U32 R2, R2, 0x1f, RZ ;  /* 0x0000001f02027819 */ /* 0x000fe400000006ff */
[----:B------:R-:W-:-:S07]  /*3920*/  MOV R0, UR4 ;  /* 0x0000000400007c02 */ /* 0x000fce0008000f00 */
.L_x_70:
[----:B-1----:R1:W2:Y:S02]  /*3930*/  SYNCS.PHASECHK.TRANS64.TRYWAIT P0, [R0+URZ+0x1f0], R2 ;  /* 0x0001f002000075a7 */ /* 0x0022a400080011ff */
[----:B--2---:R-:W-:Y:S05]  /*3940*/  @!P0 NANOSLEEP.SYNCS 0x989680 ;  /* 0x009896800000895d */ /* 0x004fea0003900000 */
[----:B------:R-:W2:Y:S02]  /*3950*/  @!P0 SYNCS.PHASECHK.TRANS64 P0, [R0+URZ+0x1f0], R2 ;  /* 0x0001f002000085a7 */ /* 0x000ea400080010ff */
[----:B--2---:R-:W-:Y:S05]  /*3960*/  @P0 EXIT ;  /* 0x000000000000094d */ /* 0x004fea0003800000 */
[----:B------:R-:W-:Y:S05]  /*3970*/  BRA `(.L_x_70) ;  /* 0xfffffffc00ec7947 */ /* 0x000fea000383ffff */
.L_x_63:
[----:B------:R-:W-:-:S09]  /*3980*/  UISETP.NE.AND UP1, UPT, UR8, URZ, UPT ;  /* 0x000000ff0800728c */ /* 0x000fd2000bf25270 */
[----:B------:R-:W-:Y:S05]  /*3990*/  BRA.U UP1, `(.L_x_71) ;  /* 0x0000000d01907547 */ /* 0x000fea000b800000 */
[----:B------:R-:W-:Y:S01]  /*39a0*/  UMOV UR4, 0x40 ;  /* 0x0000004000047882 */ /* 0x000fe20000000000 */
[----:B------:R-:W-:Y:S01]  /*39b0*/  NOP ;  /* 0x0000000000007918 */ /* 0x000fe20000000000 */
[----:B------:R-:W-:Y:S01]  /*39c0*/  ULEA UR4, UR37, UR4, 0x18 ;  /* 0x0000000425047291 */ /* 0x000fe2000f8ec0ff */
[----:B------:R-:W-:Y:S02]  /*39d0*/  UMOV UR5, 0x400 ;  /* 0x0000040000057882 */ /* 0x000fe40000000000 */
[----:B------:R-:W-:-:S06]  /*39e0*/  ULEA UR37, UR37, UR5, 0x18 ;  /* 0x0000000525257291 */ /* 0x000fcc000f8ec0ff */
[----:B------:R-:W1:Y:S02]  /*39f0*/  LDS.U8 R0, [UR4+0x1c] ;  /* 0x00001c04ff007984 */ /* 0x000e640008000000 */
[----:B-1----:R-:W-:-:S13]  /*3a00*/  ISETP.NE.AND P0, PT, R0, RZ, PT ;  /* 0x000000ff0000720c */ /* 0x002fda0003f05270 */
[----:B------:R-:W-:Y:S05]  /*3a10*/  @P0 BRA `(.L_x_72) ;  /* 0x0000000000580947 */ /* 0x000fea0003800000 */
[----:B------:R-:W-:-:S13]  /*3a20*/  ELECT P0, URZ, PT ;  /* 0x0000000000ff782f */ /* 0x000fda0003800000 */
[----:B------:R-:W-:Y:S05]  /*3a30*/  @!P0 BRA `(.L_x_73) ;  /* 0x0000000000608947 */ /* 0x000fea0003800000 */
[----:B------:R-:W-:Y:S01]  /*3a40*/  UMOV UR5, 0x10 ;  /* 0x0000001000057882 */ /* 0x000fe20000000000 */
[----:B------:R-:W-:Y:S01]  /*3a50*/  HFMA2 R0, -RZ, RZ, 0, 5.9604644775390625e-08 ;  /* 0x00000001ff007431 */ /* 0x000fe200000001ff */
[----:B------:R-:W-:-:S03]  /*3a60*/  MOV R2, 0xffff ;  /* 0x0000ffff00027802 */ /* 0x000fc60000000f00 */
[----:B------:R-:W-:Y:S04]  /*3a70*/  DEPBAR.LE SB1, 0x36 ;  /* 0x00009d800000791a */ /* 0x000fe80000000000 */
[----:B------:R-:W1:Y:S02]  /*3a80*/  UTCATOMSWS.FIND_AND_SET.ALIGN UP0, UR5, UR5 ;  /* 0x00000005000575e3 */ /* 0x000e640008000800 */
[----:B-1----:R-:W-:Y:S01]  /*3a90*/  MOV R3, UR5 ;  /* 0x0000000500037c02 */ /* 0x002fe20008000f00 */
[----:B------:R-:W-:Y:S06]  /*3aa0*/  BRA.U UP0, `(.L_x_74) ;  /* 0x0000000100187547 */ /* 0x000fec000b800000 */
.L_x_75:
[----:B------:R-:W-:Y:S05]  /*3ab0*/  NANOSLEEP 0x64 ;  /* 0x000000640000795d */ /* 0x000fea0003800000 */
[----:B------:R-:W-:-:S05]  /*3ac0*/  UMOV UR5, 0x10 ;  /* 0x0000001000057882 */ /* 0x000fca0000000000 */
[----:B------:R-:W-:Y:S04]  /*3ad0*/  DEPBAR.LE SB1, 0x36 ;  /* 0x00009d800000791a */ /* 0x000fe80000000000 */
[----:B------:R-:W1:Y:S02]  /*3ae0*/  UTCATOMSWS.FIND_AND_SET.ALIGN UP0, UR5, UR5 ;  /* 0x00000005000575e3 */ /* 0x000e640008000800 */
[----:B-1----:R-:W-:Y:S01]  /*3af0*/  MOV R3, UR5 ;  /* 0x0000000500037c02 */ /* 0x002fe20008000f00 */
[----:B------:R-:W-:Y:S05]  /*3b00*/  BRA.U !UP0, `(.L_x_75) ;  /* 0xfffffffd08e87547 */ /* 0x000fea000b83ffff */
.L_x_74:
[-C--:B------:R-:W-:Y:S02]  /*3b10*/  SHF.L.U32 R2, R2, R3.reuse, RZ ;  /* 0x0000000302027219 */ /* 0x080fe400000006ff */
[----:B------:R-:W-:Y:S01]  /*3b20*/  SHF.L.U32 R0, R0, R3, RZ ;  /* 0x0000000300007219 */ /* 0x000fe200000006ff */
[----:B------:R-:W-:Y:S02]  /*3b30*/  IMAD.SHL.U32 R3, R3, 0x20, RZ ;  /* 0x0000002003037824 */ /* 0x000fe400078e00ff */
[----:B------:R1:W-:Y:S04]  /*3b40*/  ATOMS.OR RZ, [UR4+0x14], R2 ;  /* 0x00001402ffff798c */ /* 0x0003e8000b000004 */
[----:B------:R1:W-:Y:S04]  /*3b50*/  ATOMS.OR RZ, [UR4+0x18], R0 ;  /* 0x00001800ffff798c */ /* 0x0003e8000b000004 */
[----:B------:R1:W-:Y:S01]  /*3b60*/  STS [UR37+0x290], R3 ;  /* 0x00029003ff007988 */ /* 0x0003e20008000825 */
[----:B------:R-:W-:Y:S05]  /*3b70*/  BRA `(.L_x_73) ;  /* 0x0000000000107947 */ /* 0x000fea0003800000 */
.L_x_72:
[----:B------:R-:W-:Y:S02]  /*3b80*/  MOV R0, 0xffffffff ;  /* 0xffffffff00007802 */ /* 0x000fe40000000f00 */
[----:B------:R-:W-:-:S03]  /*3b90*/  MOV R2, 0x3bc0 ;  /* 0x00003bc000027802 */ /* 0x000fc60000000f00 */
[----:B------:R1:W-:Y:S04]  /*3ba0*/  STS [UR37+0x290], R0 ;  /* 0x00029000ff007988 */ /* 0x0003e80008000825 */
[----:B-1-3-5:R-:W-:Y:S05]  /*3bb0*/  CALL.REL.NOINC `($__internal_1_$__cuda_sm10x_tcgen05_guardrail_trap_phase_invalid_during_alloc) ;  /* 0x0000005000947944 */ /* 0x02afea0003c00000 */
.L_x_73:
[----:B------:R-:W-:Y:S05]  /*3bc0*/  WARPSYNC.ALL ;  /* 0x0000000000007948 */ /* 0x000fea0003800000 */
[----:B------:R-:W2:Y:S01]  /*3bd0*/  S2UR UR6, SR_CgaCtaId ;  /* 0x00000000000679c3 */ /* 0x000ea20000008800 */
[----:B------:R-:W-:Y:S01]  /*3be0*/  UMOV UR4, 0x400 ;  /* 0x0000040000047882 */ /* 0x000fe20000000000 */
[----:B------:R-:W-:-:S06]  /*3bf0*/  NOP ;  /* 0x0000000000007918 */ /* 0x000fcc0000000000 */
[----:B------:R-:W-:Y:S06]  /*3c00*/  BAR.ARV 0x6, 0xa0 ;  /* 0x0182800000007b1d */ /* 0x000fec0000002000 */
[----:B------:R-:W4:Y:S01]  /*3c10*/  LDCU UR7, c[0x0][0x38c] ;  /* 0x00007180ff0777ac */ /* 0x000f220008000800 */
[----:B------:R-:W-:Y:S01]  /*3c20*/  IMAD.MOV.U32 R11, RZ, RZ, 0x1 ;  /* 0x00000001ff0b7424 */ /* 0x000fe200078e00ff */
[----:B------:R-:W-:Y:S01]  /*3c30*/  CS2R R8, SRZ ;  /* 0x0000000000087805 */ /* 0x000fe2000001ff00 */
[----:B------:R-:W-:Y:S01]  /*3c40*/  IMAD.MOV.U32 R10, RZ, RZ, RZ ;  /* 0x000000ffff0a7224 */ /* 0x000fe200078e00ff */
[----:B------:R-:W-:Y:S01]  /*3c50*/  UMOV UR17, URZ ;  /* 0x000000ff00117c82 */ /* 0x000fe20008000000 */
[----:B------:R-:W-:Y:S01]  /*3c60*/  UMOV UR16, URZ ;  /* 0x000000ff00107c82 */ /* 0x000fe20008000000 */
[----:B------:R-:W-:Y:S01]  /*3c70*/  UMOV UR22, 0x0 ;  /* 0x0000000000167882 */ /* 0x000fe20000000000 */
[----:B------:R-:W-:Y:S01]  /*3c80*/  UMOV UR23, 0x4110490 ;  /* 0x0411049000177882 */ /* 0x000fe20000000000 */
[----:B------:R-:W-:Y:S01]  /*3c90*/  UMOV UR20, 0x0 ;  /* 0x0000000000147882 */ /* 0x000fe20000000000 */
[----:B------:R-:W-:Y:S01]  /*3ca0*/  UMOV UR21, 0x4110490 ;  /* 0x0411049000157882 */ /* 0x000fe20000000000 */
[----:B--2---:R-:W-:Y:S01]  /*3cb0*/  ULEA UR6, UR6, UR4, 0x18 ;  /* 0x0000000406067291 */ /* 0x004fe2000f8ec0ff */
[----:B------:R-:W2:Y:S03]  /*3cc0*/  LDCU UR4, c[0x0][0x38c] ;  /* 0x00007180ff0477ac */ /* 0x000ea60008000800 */
[----:B------:R-:W-:-:S02]  /*3cd0*/  UIADD3 UR11, UPT, UPT, UR6, 0x3600, URZ ;  /* 0x00003600060b7890 */ /* 0x000fc4000fffe0ff */
[----:B----4-:R-:W-:-:S03]  /*3ce0*/  UIADD3 UR7, UPT, UPT, UR7, 0x1f, URZ ;  /* 0x0000001f07077890 */ /* 0x010fc6000fffe0ff */
[----:B-1----:R-:W1:Y:S01]  /*3cf0*/  LDS R0, [UR6+0x290] ;  /* 0x00029006ff007984 */ /* 0x002e620008000800 */
[----:B------:R-:W-:Y:S02]  /*3d00*/  UIADD3 UR18, UPT, UPT, UR6, 0x1d600, URZ ;  /* 0x0001d60006127890 */ /* 0x000fe4000fffe0ff */
[----:B------:R-:W-:Y:S02]  /*3d10*/  USHF.R.S32.HI UR5, URZ, 0x1f, UR7 ;  /* 0x0000001fff057899 */ /* 0x000fe40008011407 */
[----:B------:R-:W-:Y:S02]  /*3d20*/  USHF.R.U32.HI UR11, URZ, 0x4, UR11 ;  /* 0x00000004ff0b7899 */ /* 0x000fe4000801160b */
[----:B------:R-:W-:Y:S02]  /*3d30*/  ULEA.HI UR5, UR5, UR7, URZ, 0x5 ;  /* 0x0000000705057291 */ /* 0x000fe4000f8f28ff */
[----:B------:R-:W-:Y:S02]  /*3d40*/  USHF.R.U32.HI UR18, URZ, 0x4, UR18 ;  /* 0x00000004ff127899 */ /* 0x000fe40008011612 */
[----:B------:R-:W-:-:S02]  /*3d50*/  USHF.R.S32.HI UR5, URZ, 0x5, UR5 ;  /* 0x00000005ff057899 */ /* 0x000fc40008011405 */
[----:B------:R-:W-:Y:S02]  /*3d60*/  ULOP3.LUT UR11, UR11, 0x3fff, URZ, 0xc0, !UPT ;  /* 0x00003fff0b0b7892 */ /* 0x000fe4000f8ec0ff */
[----:B------:R-:W-:Y:S02]  /*3d70*/  UISETP.LT.AND UP0, UPT, UR5, 0x1, UPT ;  /* 0x000000010500788c */ /* 0x000fe4000bf01270 */
[----:B------:R-:W-:Y:S02]  /*3d80*/  ULOP3.LUT UR18, UR18, 0x3fff, URZ, 0xc0, !UPT ;  /* 0x00003fff12127892 */ /* 0x000fe4000f8ec0ff */
[----:B------:R-:W-:Y:S02]  /*3d90*/  USEL UR10, UR5, 0x1, !UP0 ;  /* 0x00000001050a7887 */ /* 0x000fe4000c000000 */
[----:B------:R-:W-:Y:S02]  /*3da0*/  ULOP3.LUT UR11, UR11, 0x10000, URZ, 0xfc, !UPT ;  /* 0x000100000b0b7892 */ /* 0x000fe4000f8efcff */
[----:B------:R-:W-:-:S02]  /*3db0*/  UIADD3 UR10, UPT, UPT, -UR10, URZ, URZ ;  /* 0x000000ff0a0a7290 */ /* 0x000fc4000fffe1ff */
[----:B--2---:R-:W-:Y:S01]  /*3dc0*/  UISETP.GE.AND UP3, UPT, UR4, 0x1, UPT ;  /* 0x000000010400788c */ /* 0x004fe2000bf66270 */
[----:B-1----:R-:W-:-:S15]  /*3dd0*/  R2UR UR19, R0 ;  /* 0x00000000001372ca */ /* 0x002fde00000e0000 */
.L_x_82:
[----:B------:R-:W-:Y:S02]  /*3de0*/  LEA R0, R10, UR6, 0x3 ;  /* 0x000000060a007c11 */ /* 0x000fe4000f8e18ff */
[----:B------:R-:W-:Y:S02]  /*3df0*/  SHF.L.U32 R2, R9, 0x1f, RZ ;  /* 0x0000001f09027819 */ /* 0x000fe400000006ff */
[----:B------:R-:W-:Y:S01]  /*3e00*/  PLOP3.LUT P0, PT, PT, PT, UP3, 0x80, 0x8 ;  /* 0x000000000008781c */ /* 0x000fe20003f0f038 */
[----:B------:R-:W-:Y:S01]  /*3e10*/  VIADD R3, R0, 0x1f0 ;  /* 0x000001f000037836 */ /* 0x000fe20000000000 */
[----:B-1----:R-:W1:Y:S02]  /*3e20*/  SYNCS.PHASECHK.TRANS64.TRYWAIT P1, [R0+URZ+0x1e0], R2 ;  /* 0x0001e002000075a7 */ /* 0x002e6400080211ff */
[----:B-1--4-:R-:W-:Y:S09]  /*3e30*/  @!P1 BRA `(.L_x_76) ;  /* 0x0000004800689947 */ /* 0x012ff20003800000 */
.L_x_197:
[----:B------:R-:W-:Y:S01]  /*3e40*/  LEA R4, R10, UR6, 0x4 ;  /* 0x000000060a047c11 */ /* 0x000fe2000f8e20ff */
[----:B------:R-:W-:Y:S01]  /*3e50*/  @UP3 ULEA UR4, UR16, UR6, 0x3 ;  /* 0x0000000610043291 */ /* 0x000fe2000f8e18ff */
[----:B------:R-:W-:Y:S01]  /*3e60*/  PLOP3.LUT P2, PT, PT, PT, PT, 0x80, 0x8 ;  /* 0x000000000008781c */ /* 0x000fe20003f4f070 */
[----:B------:R-:W-:Y:S01]  /*3e70*/  ULEA UR8, UR17, UR6, 0x3 ;  /* 0x0000000611087291 */ /* 0x000fe2000f8e18ff */
[----:B------:R-:W-:Y:S02]  /*3e80*/  PRMT R3, RZ, 0x654, R3 ;  /* 0x00000654ff037816 */ /* 0x000fe40000000003 */
[----:B------:R-:W2:Y:S01]  /*3e90*/  LDS.128 R4, [R4+0x270] ;  /* 0x0002700004047984 */ /* 0x000ea20000000c00 */
[----:B-1----:R-:W-:Y:S02]  /*3ea0*/  @P0 SHF.L.U32 R2, R8, 0x1f, RZ ;  /* 0x0000001f08020819 */ /* 0x002fe400000006ff */
[----:B------:R-:W-:Y:S01]  /*3eb0*/  SHF.L.U32 R0, R11, 0x1f, RZ ;  /* 0x0000001f0b007819 */ /* 0x000fe200000006ff */
[----:B------:R-:W-:Y:S01]  /*3ec0*/  @!PT LDS RZ, [RZ] ;  /* 0x00000000fffff984 */ /* 0x000fe20000000800 */
[----:B------:R-:W-:Y:S01]  /*3ed0*/  @!PT LDS RZ, [RZ] ;  /* 0x00000000fffff984 */ /* 0x000fe20000000800 */
[----:B------:R-:W-:Y:S01]  /*3ee0*/  @!PT LDS RZ, [RZ] ;  /* 0x00000000fffff984 */ /* 0x000fe20000000800 */
[----:B------:R-:W-:Y:S01]  /*3ef0*/  @!PT LDS RZ, [RZ] ;  /* 0x00000000fffff984 */ /* 0x000fe20000000800 */
[----:B------:R1:W-:Y:S06]  /*3f00*/  MEMBAR.ALL.CTA ;  /* 0x0000000000007992 */ /* 0x0003ec0000008000 */
[----:B-1----:R-:W1:Y:S02]  /*3f10*/  FENCE.VIEW.ASYNC.S ;  /* 0x00000000000073c6 */ /* 0x002e640000000000 */
[----:B-1----:R1:W-:Y:S01]  /*3f20*/  SYNCS.ARRIVE.TRANS64.RED.A1T0 RZ, [R3+URZ], RZ ;  /* 0x000000ff03ff79a7 */ /* 0x0023e200081004ff */
[----:B------:R1:W4:Y:S01]  /*3f30*/  @P0 SYNCS.PHASECHK.TRANS64.TRYWAIT P2, [UR4], R2 ;  /* 0x00000002ff0005a7 */ /* 0x0003220008041104 */
[----:B------:R-:W-:Y:S01]  /*3f40*/  ULEA.HI UR4, UR17, UR17, URZ, 0x1 ;  /* 0x0000001111047291 */ /* 0x000fe2000f8f08ff */
[----:B--2---:R-:W-:-:S03]  /*3f50*/  LOP3.LUT P1, RZ, R6, 0x1, RZ, 0xc0, !PT ;  /* 0x0000000106ff7812 */ /* 0x004fc6000782c0ff */
[----:B------:R-:W-:Y:S02]  /*3f60*/  USHF.L.U32 UR9, UR4, 0x5, URZ ;  /* 0x0000000504097899 */ /* 0x000fe400080006ff */
[----:B------:R-:W-:Y:S02]  /*3f70*/  ULOP3.LUT UR4, UR4, 0xffe, URZ, 0xc0, !UPT ;  /* 0x00000ffe04047892 */ /* 0x000fe4000f8ec0ff */
[----:B------:R-:W-:Y:S02]  /*3f80*/  ULOP3.LUT UR9, UR9, 0xffffffc0, URZ, 0xc0, !UPT ;  /* 0xffffffc009097892 */ /* 0x000fe4000f8ec0ff */
[----:B------:R-:W-:Y:S02]  /*3f90*/  UIADD3 UR4, UPT, UPT, -UR4, UR17, URZ ;  /* 0x0000001104047290 */ /* 0x000fe4000fffe1ff */
[----:B------:R-:W-:Y:S01]  /*3fa0*/  UIADD3 UR9, UPT, UPT, UR19, UR9, URZ ;  /* 0x0000000913097290 */ /* 0x000fe2000fffe0ff */
[----:B------:R-:W2:Y:S03]  /*3fb0*/  SYNCS.PHASECHK.TRANS64.TRYWAIT P0, [UR8+0x220], R0 ;  /* 0x00022000ff0075a7 */ /* 0x000ea60008001108 */
[----:B------:R-:W-:Y:S01]  /*3fc0*/  ULEA UR9, UR4, UR9, 0x14 ;  /* 0x0000000904097291 */ /* 0x000fe2000f8ea0ff */
[----:B-12-4-:R-:W-:Y:S11]  /*3fd0*/  @!P0 BRA `(.L_x_77) ;  /* 0x0000004800148947 */ /* 0x016ff60003800000 */
.L_x_199:
[----:B------:R-:W-:Y:S01]  /*3fe0*/  IADD3 R10, PT, PT, R10, 0x1, RZ ;  /* 0x000000010a0a7810 */ /* 0x000fe20007ffe0ff */
[----:B------:R-:W-:Y:S06]  /*3ff0*/  BRA.U !UP3, `(.L_x_78) ;  /* 0x000000010b987547 */ /* 0x000fec000b800000 */
[----:B------:R-:W-:Y:S01]  /*4000*/  UPLOP3.LUT UP4, UPT, UPT, UPT, UPT, 0x40, 0x4 ;  /* 0x000000000004789c */ /* 0x000fe20003f8e870 */
[----:B------:R-:W-:Y:S01]  /*4010*/  UMOV UR15, UR10 ;  /* 0x0000000a000f7c82 */ /* 0x000fe20008000000 */
[----:B------:R-:W-:Y:S01]  /*4020*/  UMOV UR14, UR5 ;  /* 0x00000005000e7c82 */ /* 0x000fe20008000000 */
[----:B------:R-:W-:-:S08]  /*4030*/  UMOV UR13, UR16 ;  /* 0x00000010000d7c82 */ /* 0x000fd00008000000 */
.L_x_81:
[----:B------:R-:W-:Y:S02]  /*4040*/  UIADD3 UR15, UPT, UPT, UR15, 0x1, URZ ;  /* 0x000000010f0f7890 */ /* 0x000fe4000fffe0ff */
[----:B--2---:R-:W-:Y:S02]  /*4050*/  ULEA UR7, UR13, UR6, 0x3 ;  /* 0x000000060d077291 */ /* 0x004fe4000f8e18ff */
[----:B------:R-:W-:Y:S01]  /*4060*/  UISETP.NE.AND UP0, UPT, UR15, URZ, UPT ;  /* 0x000000ff0f00728c */ /* 0x000fe2000bf05270 */
[----:B----4-:R-:W-:Y:S10]  /*4070*/  @P2 BRA `(.L_x_79) ;  /* 0x00000000000c2947 */ /* 0x010ff40003800000 */
[----:B-1----:R-:W-:Y:S04]  /*4080*/  SHF.L.U32 R2, R8, 0x1f, RZ ;  /* 0x0000001f08027819 */ /* 0x002fe800000006ff */
[----:B------:R-:W1:Y:S02]  /*4090*/  SYNCS.PHASECHK.TRANS64.TRYWAIT P0, [UR7], R2 ;  /* 0x00000002ff0075a7 */ /* 0x000e640008001107 */
[----:B-1----:R-:W-:Y:S05]  /*40a0*/  @!P0 BRA `(.L_x_80) ;  /* 0x0000004400f88947 */ /* 0x002fea0003800000 */
.L_x_79:
[----:B------:R-:W-:Y:S01]  /*40b0*/  UISETP.NE.AND UP1, UPT, UR14, 0x1, UPT ;  /* 0x000000010e00788c */ /* 0x000fe2000bf25270 */
[----:B------:R-:W-:Y:S01]  /*40c0*/  PLOP3.LUT P2, PT, PT, PT, PT, 0x80, 0x8 ;  /* 0x000000000008781c */ /* 0x000fe20003f4f070 */
[----:B------:R-:W-:Y:S02]  /*40d0*/  UIADD3 UR16, UPT, UPT, UR13, 0x1, URZ ;  /* 0x000000010d107890 */ /* 0x000fe4000fffe0ff */
[----:B------:R-:W-:Y:S02]  /*40e0*/  ULEA UR24, UR13, UR18, 0x8 ;  /* 0x000000120d187291 */ /* 0x000fe4000f8e40ff */
[----:B------:R-:W-:Y:S01]  /*40f0*/  UISETP.NE.AND UP2, UPT, UR16, 0x1a, UPT ;  /* 0x0000001a1000788c */ /* 0x000fe2000bf45270 */
[----:B------:R-:W-:Y:S01]  /*4100*/  PLOP3.LUT P0, PT, PT, PT, UP1, 0x80, 0x8 ;  /* 0x000000000008781c */ /* 0x000fe20003f0f018 */
[----:B------:R-:W-:Y:S02]  /*4110*/  ULEA UR26, UR13, UR11, 0x8 ;  /* 0x0000000b0d1a7291 */ /* 0x000fe4000f8e40ff */
[----:B------:R-:W-:Y:S02]  /*4120*/  USEL UR12, URZ, 0x1, UP2 ;  /* 0x00000001ff0c7887 */ /* 0x000fe40009000000 */
[----:B------:R-:W-:Y:S02]  /*4130*/  USEL UR16, UR16, URZ, UP2 ;  /* 0x000000ff10107287 */ /* 0x000fe40009000000 */
[----:B------:R-:W-:Y:S02]  /*4140*/  UIADD3 UR30, UPT, UPT, UR24, 0x80, URZ ;  /* 0x00000080181e7890 */ /* 0x000fe4000fffe0ff */
[----:B------:R-:W-:Y:S01]  /*4150*/  @UP1 ULEA UR4, UR16, UR6, 0x3 ;  /* 0x0000000610041291 */ /* 0x000fe2000f8e18ff */
[----:B------:R-:W-:Y:S01]  /*4160*/  LOP3.LUT R8, R8, UR12, RZ, 0x3c, !PT ;  /* 0x0000000c08087c12 */ /* 0x000fe2000f8e3cff */
[----:B------:R-:W-:Y:S02]  /*4170*/  UIADD3 UR28, UPT, UPT, UR26, 0x2, URZ ;  /* 0x000000021a1c7890 */ /* 0x000fe4000fffe0ff */
[----:B------:R-:W-:Y:S01]  /*4180*/  UIADD3 UR7, UPT, UPT, UR7, 0xd0, URZ ;  /* 0x000000d007077890 */ /* 0x000fe2000fffe0ff */
[----:B-1----:R-:W-:Y:S01]  /*4190*/  @P0 SHF.L.U32 R0, R8, 0x1f, RZ ;  /* 0x0000001f08000819 */ /* 0x002fe200000006ff */
[----:B------:R-:W-:Y:S01]  /*41a0*/  UMOV UR25, 0x40004040 ;  /* 0x4000404000197882 */ /* 0x000fe20000000000 */
[----:B------:R-:W-:Y:S01]  /*41b0*/  UMOV UR27, 0x80004020 ;  /* 0x80004020001b7882 */ /* 0x000fe20000000000 */
[----:B------:R-:W-:Y:S01]  /*41c0*/  UMOV UR31, 0x40004040 ;  /* 0x40004040001f7882 */ /* 0x000fe20000000000 */
[----:B------:R2:W4:Y:S01]  /*41d0*/  @P0 SYNCS.PHASECHK.TRANS64.TRYWAIT P2, [UR4], R0 ;  /* 0x00000000ff0005a7 */ /* 0x0005220008041104 */
[----:B------:R-:W-:Y:S01]  /*41e0*/  UIADD3 UR14, UPT, UPT, UR14, -0x1, URZ ;  /* 0xffffffff0e0e7890 */ /* 0x000fe2000fffe0ff */
[----:B------:R2:W-:Y:S01]  /*41f0*/  UTCHMMA gdesc[UR26], gdesc[UR24], tmem[UR9], tmem[UR22], idesc[UR23], UP4 ;  /* 0x00ff16181a0075ea */ /* 0x0005e2000a000009 */
[----:B------:R-:W-:Y:S01]  /*4200*/  UPLOP3.LUT UP4, UPT, UPT, UPT, UPT, 0x80, 0x8 ;  /* 0x000000000008789c */ /* 0x000fe20003f8f070 */
[----:B------:R-:W-:Y:S01]  /*4210*/  UMOV UR29, 0x80004020 ;  /* 0x80004020001d7882 */ /* 0x000fe20000000000 */
[----:B------:R-:W-:Y:S01]  /*4220*/  UMOV UR13, UR16 ;  /* 0x00000010000d7c82 */ /* 0x000fe20008000000 */
[----:B------:R2:W-:Y:S01]  /*4230*/  UTCHMMA gdesc[UR28], gdesc[UR30], tmem[UR9], tmem[UR20], idesc[UR21], UPT ;  /* 0x00ff141e1c0075ea */ /* 0x0005e2000b800009 */
[----:B------:R2:W-:Y:S01]  /*4240*/  UTCBAR [UR7], URZ ;  /* 0x000000ff070073e9 */ /* 0x0005e200080000ff */
[----:B------:R-:W-:Y:S06]  /*4250*/  BRA.U UP0, `(.L_x_81) ;  /* 0xfffffffd00787547 */ /* 0x000fec000b83ffff */
.L_x_78:
[----:B------:R-:W-:Y:S01]  /*4260*/  UIADD3 UR17, UPT, UPT, UR17, 0x1, URZ ;  /* 0x0000000111117890 */ /* 0x000fe2000fffe0ff */
[C---:B------:R-:W-:Y:S01]  /*4270*/  ISETP.NE.AND P0, PT, R10.reuse, 0x2, PT ;  /* 0x000000020a00780c */ /* 0x040fe20003f05270 */
[----:B------:R-:W-:Y:S02]  /*4280*/  UIADD3 UR8, UPT, UPT, UR8, 0x200, URZ ;  /* 0x0000020008087890 */ /* 0x000fe4000fffe0ff */
[----:B------:R-:W-:Y:S01]  /*4290*/  UISETP.NE.AND UP0, UPT, UR17, 0x4, UPT ;  /* 0x000000041100788c */ /* 0x000fe2000bf05270 */
[----:B-12---:R-:W-:Y:S02]  /*42a0*/  SEL R0, RZ, 0x1, P0 ;  /* 0x00000001ff007807 */ /* 0x006fe40000000000 */
[----:B------:R-:W-:Y:S01]  /*42b0*/  SEL R10, R10, RZ, P0 ;  /* 0x000000ff0a0a7207 */ /* 0x000fe20000000000 */
[----:B------:R-:W-:Y:S01]  /*42c0*/  USEL UR4, URZ, 0x1, UP0 ;  /* 0x00000001ff047887 */ /* 0x000fe20008000000 */
[----:B------:R-:W-:Y:S01]  /*42d0*/  LOP3.LUT R9, R9, R0, RZ, 0x3c, !PT ;  /* 0x0000000009097212 */ /* 0x000fe200078e3cff */
[----:B------:R-:W-:Y:S01]  /*42e0*/  USEL UR17, UR17, URZ, UP0 ;  /* 0x000000ff11117287 */ /* 0x000fe20008000000 */
[----:B------:R1:W-:Y:S03]  /*42f0*/  UTCBAR [UR8], URZ ;  /* 0x000000ff080073e9 */ /* 0x0003e600080000ff */
[----:B------:R-:W-:Y:S01]  /*4300*/  LOP3.LUT R11, R11, UR4, RZ, 0x3c, !PT ;  /* 0x000000040b0b7c12 */ /* 0x000fe2000f8e3cff */
[----:B------:R-:W-:Y:S07]  /*4310*/  @P1 BRA `(.L_x_82) ;  /* 0xfffffff800b01947 */ /* 0x000fee000383ffff */
[----:B------:R-:W2:Y:S01]  /*4320*/  S2UR UR4, SR_CgaCtaId ;  /* 0x00000000000479c3 */ /* 0x000ea20000008800 */
[----:B------:R-:W-:Y:S01]  /*4330*/  ELECT P0, URZ, PT ;  /* 0x0000000000ff782f */ /* 0x000fe20003800000 */
[----:B------:R-:W-:Y:S01]  /*4340*/  IMAD.MOV.U32 R0, RZ, RZ, 0x1 ;  /* 0x00000001ff007424 */ /* 0x000fe200078e00ff */
[----:B------:R-:W-:Y:S01]  /*4350*/  UIADD3 UR6, UPT, UPT, UR6, 0x220, URZ ;  /* 0x0000022006067890 */ /* 0x000fe2000fffe0ff */
[----:B------:R-:W-:Y:S01]  /*4360*/  SHF.L.U32 R2, R11, 0x1f, RZ ;  /* 0x0000001f0b027819 */ /* 0x000fe200000006ff */
[----:B------:R-:W-:-:S03]  /*4370*/  UMOV UR5, 0x40 ;  /* 0x0000004000057882 */ /* 0x000fc60000000000 */
[----:B------:R-:W-:Y:S01]  /*4380*/  UVIRTCOUNT.DEALLOC.SMPOOL 0x80 ;  /* 0x000000800000784c */ /* 0x000fe20000000000 */
[----:B--2---:R-:W-:Y:S02]  /*4390*/  ULEA UR4, UR4, UR5, 0x18 ;  /* 0x0000000504047291 */ /* 0x004fe4000f8ec0ff */
[----:B------:R-:W-:-:S07]  /*43a0*/  ULEA UR5, UR17, UR6, 0x3 ;  /* 0x0000000611057291 */ /* 0x000fce000f8e18ff */
[----:B------:R2:W-:Y:S02]  /*43b0*/  @P0 STS.U8 [UR4+0x1c], R0 ;  /* 0x00001c00ff000988 */ /* 0x0005e40008000004 */
[----:B------:R-:W3:Y:S02]  /*43c0*/  SYNCS.PHASECHK.TRANS64.TRYWAIT P0, [UR5], R2 ;  /* 0x00000002ff0075a7 */ /* 0x000ee40008001105 */
[----:B--23--:R-:W-:Y:S05]  /*43d0*/  @!P0 BRA `(.L_x_83) ;  /* 0x0000004400448947 */ /* 0x00cfea0003800000 */
.L_x_202:
[----:B------:R-:W-:-:S04]  /*43e0*/  UIADD3 UR7, UPT, UPT, UR17, 0x1, URZ ;  /* 0x0000000111077890 */ /* 0x000fc8000fffe0ff */
[----:B------:R-:W-:-:S04]  /*43f0*/  UISETP.NE.AND UP0, UPT, UR7, 0x4, UPT ;  /* 0x000000040700788c */ /* 0x000fc8000bf05270 */
[----:B-1----:R-:W-:Y:S02]  /*4400*/  USEL UR8, URZ, 0x1, UP0 ;  /* 0x00000001ff087887 */ /* 0x002fe40008000000 */
[----:B------:R-:W-:-:S04]  /*4410*/  USEL UR7, UR7, URZ, UP0 ;  /* 0x000000ff07077287 */ /* 0x000fc80008000000 */
[----:B------:R-:W-:Y:S01]  /*4420*/  ULEA UR5, UR7, UR6, 0x3 ;  /* 0x0000000607057291 */ /* 0x000fe2000f8e18ff */
[----:B--2---:R-:W-:-:S04]  /*4430*/  LOP3.LUT R2, R11, UR8, RZ, 0x3c, !PT ;  /* 0x000000080b027c12 */ /* 0x004fc8000f8e3cff */
[----:B------:R-:W-:-:S04]  /*4440*/  SHF.L.U32 R3, R2, 0x1f, RZ ;  /* 0x0000001f02037819 */ /* 0x000fc800000006ff */
[----:B------:R-:W1:Y:S02]  /*4450*/  SYNCS.PHASECHK.TRANS64.TRYWAIT P0, [UR5], R3 ;  /* 0x00000003ff0075a7 */ /* 0x000e640008001105 */
[----:B-1----:R-:W-:Y:S05]  /*4460*/  @!P0 BRA `(.L_x_84) ;  /* 0x0000004400388947 */ /* 0x002fea0003800000 */
.L_x_204:
        /* <DEDUP_REMOVED lines=9> */
.L_x_206:
[----:B------:R-:W-:-:S04]  /*4500*/  UIADD3 UR7, UPT, UPT, UR7, 0x1, URZ ;  /* 0x0000000107077890 */ /* 0x000fc8000fffe0ff */
[----:B------:R-:W-:-:S04]  /*4510*/  UISETP.NE.AND UP0, UPT, UR7, 0x4, UPT ;  /* 0x000000040700788c */ /* 0x000fc8000bf05270 */
[----:B------:R-:W-:Y:S02]  /*4520*/  USEL UR5, URZ, 0x1, UP0 ;  /* 0x00000001ff057887 */ /* 0x000fe40008000000 */
[----:B------:R-:W-:-:S04]  /*4530*/  USEL UR7, UR7, URZ, UP0 ;  /* 0x000000ff07077287 */ /* 0x000fc80008000000 */
[----:B------:R-:W-:Y:S01]  /*4540*/  ULEA UR7, UR7, UR6, 0x3 ;  /* 0x0000000607077291 */ /* 0x000fe2000f8e18ff */
[----:B------:R-:W-:-:S04]  /*4550*/  LOP3.LUT R2, R2, UR5, RZ, 0x3c, !PT ;  /* 0x0000000502027c12 */ /* 0x000fc8000f8e3cff */
[----:B------:R-:W-:-:S04]  /*4560*/  SHF.L.U32 R2, R2, 0x1f, RZ ;  /* 0x0000001f02027819 */ /* 0x000fc800000006ff */
[----:B------:R-:W2:Y:S02]  /*4570*/  SYNCS.PHASECHK.TRANS64.TRYWAIT P0, [UR7], R2 ;  /* 0x00000002ff0075a7 */ /* 0x000ea40008001107 */
[----:B--2---:R-:W-:Y:S05]  /*4580*/  @!P0 BRA `(.L_x_86) ;  /* 0x0000004400208947 */ /* 0x004fea0003800000 */
.L_x_208:
[----:B------:R-:W-:Y:S01]  /*4590*/  NOP ;  /* 0x0000000000007918 */ /* 0x000fe20000000000 */
[----:B-1----:R-:W1:Y:S01]  /*45a0*/  LDS R0, [UR4+0x14] ;  /* 0x00001404ff007984 */ /* 0x002e620008000800 */
[----:B------:R-:W-:Y:S01]  /*45b0*/  ULOP3.LUT UR6, UR19, 0xffff, URZ, 0xc0, !UPT ;  /* 0x0000ffff13067892 */ /* 0x000fe2000f8ec0ff */
[----:B------:R-:W-:Y:S01]  /*45c0*/  UMOV UR8, 0xffff ;  /* 0x0000ffff00087882 */ /* 0x000fe20000000000 */
[----:B------:R-:W-:Y:S02]  /*45d0*/  UMOV UR5, 0x1 ;  /* 0x0000000100057882 */ /* 0x000fe40000000000 */
[----:B------:R-:W-:-:S04]  /*45e0*/  USHF.R.U32.HI UR6, URZ, 0x5, UR6 ;  /* 0x00000005ff067899 */ /* 0x000fc80008011606 */
[----:B------:R-:W-:Y:S02]  /*45f0*/  USHF.L.U32 UR8, UR8, UR6, URZ ;  /* 0x0000000608087299 */ /* 0x000fe400080006ff */
[----:B------:R-:W-:-:S04]  /*4600*/  USHF.L.U32 UR5, UR5, UR6, URZ ;  /* 0x0000000605057299 */ /* 0x000fc800080006ff */
[----:B-1----:R-:W-:-:S04]  /*4610*/  LOP3.LUT R0, R0, UR8, RZ, 0xc0, !PT ;  /* 0x0000000800007c12 */ /* 0x002fc8000f8ec0ff */
[----:B------:R-:W-:-:S13]  /*4620*/  ISETP.NE.AND P0, PT, R0, UR8, PT ;  /* 0x0000000800007c0c */ /* 0x000fda000bf05270 */
[----:B------:R-:W-:Y:S05]  /*4630*/  @P0 BRA `(.L_x_87) ;  /* 0x0000000000580947 */ /* 0x000fea0003800000 */
[----:B------:R-:W1:Y:S02]  /*4640*/  LDS R0, [UR4+0x18] ;  /* 0x00001804ff007984 */ /* 0x000e640008000800 */
[----:B-1----:R-:W-:-:S04]  /*4650*/  LOP3.LUT R0, R0, UR5, RZ, 0xc0, !PT ;  /* 0x0000000500007c12 */ /* 0x002fc8000f8ec0ff */
[----:B------:R-:W-:-:S13]  /*4660*/  ISETP.NE.AND P0, PT, R0, UR5, PT ;  /* 0x0000000500007c0c */ /* 0x000fda000bf05270 */
[----:B------:R-:W-:Y:S05]  /*4670*/  @P0 BRA `(.L_x_88) ;  /* 0x00000000003c0947 */ /* 0x000fea0003800000 */
[----:B------:R-:W1:Y:S01]  /*4680*/  S2R R2, SR_LANEID ;  /* 0x0000000000027919 */ /* 0x000e620000000000 */
[----:B------:R-:W-:Y:S01]  /*4690*/  ULOP3.LUT UR8, URZ, UR8, URZ, 0x33, !UPT ;  /* 0x00000008ff087292 */ /* 0x000fe2000f8e33ff */
[----:B------:R-:W-:Y:S02]  /*46a0*/  VOTEU.ANY UR7, UPT, PT ;  /* 0x0000000000077886 */ /* 0x000fe400038e0100 */
[----:B------:R-:W-:-:S03]  /*46b0*/  UFLO.U32 UR7, UR7 ;  /* 0x00000007000772bd */ /* 0x000fc600080e0000 */
[----:B------:R-:W-:-:S04]  /*46c0*/  IMAD.U32 R0, RZ, RZ, UR8 ;  /* 0x00000008ff007e24 */ /* 0x000fc8000f8e00ff */
[----:B------:R2:W3:Y:S02]  /*46d0*/  REDUX UR6, R0 ;  /* 0x00000000000673c4 */ /* 0x0004e40000000000 */
[----:B------:R1:W-:Y:S02]  /*46e0*/  UTCATOMSWS.AND URZ, UR8 ;  /* 0x0000000800ff79e3 */ /* 0x0003e40008000000 */
[----:B-1----:R-:W-:Y:S02]  /*46f0*/  ISETP.EQ.U32.AND P0, PT, R2, UR7, PT ;  /* 0x0000000702007c0c */ /* 0x002fe4000bf02070 */
[----:B--2---:R-:W-:Y:S02]  /*4700*/  LOP3.LUT R0, RZ, UR5, RZ, 0x33, !PT ;  /* 0x00000005ff007c12 */ /* 0x004fe4000f8e33ff */
[----:B---3--:R-:W-:Y:S02]  /*4710*/  MOV R2, UR6 ;  /* 0x0000000600027c02 */ /* 0x008fe40008000f00 */
[----:B------:R-:W1:Y:S07]  /*4720*/  REDUX UR5, R0 ;  /* 0x00000000000573c4 */ /* 0x000e6e0000000000 */
[----:B------:R2:W-:Y:S01]  /*4730*/  @P0 ATOMS.AND RZ, [UR4+0x14], R2 ;  /* 0x00001402ffff098c */ /* 0x0005e2000a800004 */
[----:B-1----:R-:W-:-:S05]  /*4740*/  IMAD.U32 R0, RZ, RZ, UR5 ;  /* 0x00000005ff007e24 */ /* 0x002fca000f8e00ff */
[----:B------:R2:W-:Y:S01]  /*4750*/  @P0 ATOMS.AND RZ, [UR4+0x18], R0 ;  /* 0x00001800ffff098c */ /* 0x0005e2000a800004 */
[----:B------:R-:W-:Y:S05]  /*4760*/  BRA `(.L_x_89) ;  /* 0x0000000000147947 */ /* 0x000fea0003800000 */
.L_x_88:
[----:B------:R-:W-:Y:S02]  /*4770*/  MOV R2, 0x4790 ;  /* 0x0000479000027802 */ /* 0x000fe40000000f00 */
[----:B----45:R-:W-:Y:S05]  /*4780*/  CALL.REL.NOINC `($__internal_0_$__cuda_sm10x_tcgen05_guardrail_trap_col_being_dealloced_not_returned_by_alloc) ;  /* 0x0000004400947944 */ /* 0x030fea0003c00000 */
[----:B------:R-:W-:Y:S05]  /*4790*/  BRA `(.L_x_89) ;  /* 0x0000000000087947 */ /* 0x000fea0003800000 */
.L_x_87:
[----:B------:R-:W-:Y:S02]  /*47a0*/  MOV R2, 0x47c0 ;  /* 0x000047c000027802 */ /* 0x000fe40000000f00 */
[----:B----45:R-:W-:Y:S05]  /*47b0*/  CALL.REL.NOINC `($__internal_2_$__cuda_sm10x_tcgen05_guardrail_trap_unallocated_columns_being_dealloced) ;  /* 0x0000004400a07944 */ /* 0x030fea0003c00000 */
.L_x_89:
[----:B------:R-:W-:Y:S01]  /*47c0*/  NOP ;  /* 0x0000000000007918 */ /* 0x000fe20000000000 */
[----:B------:R-:W-:Y:S05]  /*47d0*/  EXIT ;  /* 0x000000000000794d */ /* 0x000fea0003800000 */
.L_x_71:
[----:B------:R-:W-:-:S09]  /*47e0*/  UISETP.NE.OR UP2, UPT, UR8, 0x3, !UP2 ;  /* 0x000000030800788c */ /* 0x000fd2000d745670 */
[----:B------:R-:W-:Y:S05]  /*47f0*/  BRA.U UP2, `(.L_x_90) ;  /* 0x0000000d02ac7547 */ /* 0x000fea000b800000 */
[----:B------:R-:W1:Y:S01]  /*4800*/  LDC R0, c[0x0][0xb30] ;  /* 0x0002cc00ff007b82 */ /* 0x000e620000000800 */
[----:B------:R-:W2:Y:S01]  /*4810*/  LDCU.64 UR8, c[0x0][0x888] ;  /* 0x00011100ff0877ac */ /* 0x000ea20008000a00 */
[----:B------:R-:W-:Y:S01]  /*4820*/  IMAD.MOV.U32 R32, RZ, RZ, 0x1 ;  /* 0x00000001ff207424 */ /* 0x000fe200078e00ff */
[----:B------:R-:W-:Y:S01]  /*4830*/  CS2R R28, SRZ ;  /* 0x00000000001c7805 */ /* 0x000fe2000001ff00 */
[----:B------:R-:W-:Y:S01]  /*4840*/  IMAD.MOV.U32 R25, RZ, RZ, 0x1000 ;  /* 0x00001000ff197424 */ /* 0x000fe200078e00ff */
[----:B------:R-:W4:Y:S03]  /*4850*/  LDCU.64 UR4, c[0x0][0x890] ;  /* 0x00011200ff0477ac */ /* 0x000f260008000a00 */
[----:B------:R-:W3:Y:S01]  /*4860*/  LDC R24, c[0x0][0x370] ;  /* 0x0000dc00ff187b82 */ /* 0x000ee20000000800 */
[----:B------:R-:W-:Y:S01]  /*4870*/  UMOV UR7, 0x400 ;  /* 0x0000040000077882 */ /* 0x000fe20000000000 */
[----:B------:R-:W-:-:S02]  /*4880*/  UPLOP3.LUT UP1, UPT, UPT, UPT, UPT, 0x40, 0x4 ;  /* 0x000000000004789c */ /* 0x000fc40003f2e870 */
[----:B------:R-:W-:Y:S01]  /*4890*/  ULEA UR7, UR37, UR7, 0x18 ;  /* 0x0000000725077291 */ /* 0x000fe2000f8ec0ff */
[----:B------:R-:W-:-:S03]  /*48a0*/  UMOV UR13, URZ ;  /* 0x000000ff000d7c82 */ /* 0x000fc60008000000 */
[----:B------:R-:W3:Y:S01]  /*48b0*/  LDC R3, c[0x0][0xb0c] ;  /* 0x0002c300ff037b82 */ /* 0x000ee20000000800 */
[----:B--2---:R-:W-:Y:S02]  /*48c0*/  UISETP.NE.U32.AND UP3, UPT, UR8, URZ, UPT ;  /* 0x000000ff0800728c */ /* 0x004fe4000bf65070 */
[----:B----4-:R-:W-:-:S05]  /*48d0*/  UISETP.NE.U32.AND UP4, UPT, UR4, URZ, UPT ;  /* 0x000000ff0400728c */ /* 0x010fca000bf85070 */
[----:B------:R-:W2:Y:S01]  /*48e0*/  LDC R22, c[0x0][0xb20] ;  /* 0x0002c800ff167b82 */ /* 0x000ea20000000800 */
[----:B-1----:R-:W-:Y:S01]  /*48f0*/  ISETP.NE.AND P1, PT, R0, 0x1, PT ;  /* 0x000000010000780c */ /* 0x002fe20003f25270 */
[----:B------:R-:W-:Y:S02]  /*4900*/  UISETP.NE.AND.EX UP3, UPT, UR9, URZ, UPT, UP3 ;  /* 0x000000ff0900728c */ /* 0x000fe4000bf65330 */
[----:B------:R-:W-:-:S04]  /*4910*/  UISETP.NE.AND.EX UP4, UPT, UR5, URZ, UPT, UP4 ;  /* 0x000000ff0500728c */ /* 0x000fc8000bf85340 */
[----:B------:R-:W1:Y:S08]  /*4920*/  LDC.64 R30, c[0x0][0x348] ;  /* 0x0000d200ff1e7b82 */ /* 0x000e700000000a00 */
[----:B------:R-:W4:Y:S08]  /*4930*/  LDC.64 R14, c[0x0][0xb10] ;  /* 0x0002c400ff0e7b82 */ /* 0x000f300000000a00 */
[----:B------:R-:W1:Y:S08]  /*4940*/  LDC.64 R6, c[0x0][0xb18] ;  /* 0x0002c600ff067b82 */ /* 0x000e700000000a00 */
[----:B------:R-:W1:Y:S08]  /*4950*/  LDC.64 R4, c[0x0][0xb28] ;  /* 0x0002ca00ff047b82 */ /* 0x000e700000000a00 */
[----:B--23--:R-:W1:Y:S02]  /*4960*/  LDC R23, c[0x0][0x374] ;  /* 0x0000dd00ff177b82 */ /* 0x00ce640000000800 */
.L_x_99:
[C---:B------:R-:W-:Y:S02]  /*4970*/  LEA R0, R29.reuse, UR7, 0x3 ;  /* 0x000000071d007c11 */ /* 0x040fe4000f8e18ff */
[----:B------:R-:W-:Y:S02]  /*4980*/  SHF.L.U32 R2, R28, 0x1f, RZ ;  /* 0x0000001f1c027819 */ /* 0x000fe400000006ff */
[----:B------:R-:W-:Y:S02]  /*4990*/  LEA R16, R29, UR7, 0x4 ;  /* 0x000000071d107c11 */ /* 0x000fe4000f8e20ff */
[----:B--2---:R-:W2:Y:S02]  /*49a0*/  SYNCS.PHASECHK.TRANS64.TRYWAIT P0, [R0+URZ+0x1e0], R2 ;  /* 0x0001e002000075a7 */ /* 0x004ea400080011ff */
[----:B--2---:R-:W-:Y:S05]  /*49b0*/  @!P0 BRA `(.L_x_91) ;  /* 0x00000040002c8947 */ /* 0x004fea0003800000 */
.L_x_209:
[----:B------:R-:W-:Y:S01]  /*49c0*/  ISETP.GE.AND P0, PT, R26, 0x1, PT ;  /* 0x000000011a00780c */ /* 0x000fe20003f06270 */
[----:B------:R-:W3:Y:S01]  /*49d0*/  LDS.128 R16, [R16+0x270] ;  /* 0x0002700010107984 */ /* 0x000ee20000000c00 */
[----:B--2---:R-:W-:Y:S01]  /*49e0*/  VIADD R0, R0, 0x1f0 ;  /* 0x000001f000007836 */ /* 0x004fe20000000000 */
[----:B------:R-:W-:Y:S01]  /*49f0*/  @!PT LDS RZ, [RZ] ;  /* 0x00000000fffff984 */ /* 0x000fe20000000800 */
[----:B------:R-:W-:Y:S01]  /*4a00*/  @!PT LDS RZ, [RZ] ;  /* 0x00000000fffff984 */ /* 0x000fe20000000800 */
[----:B------:R-:W-:Y:S01]  /*4a10*/  @!PT LDS RZ, [RZ] ;  /* 0x00000000fffff984 */ /* 0x000fe20000000800 */
[----:B------:R-:W-:Y:S01]  /*4a20*/  @!PT LDS RZ, [RZ] ;  /* 0x00000000fffff984 */ /* 0x000fe20000000800 */
[----:B------:R2:W-:Y:S06]  /*4a30*/  MEMBAR.ALL.CTA ;  /* 0x0000000000007992 */ /* 0x0005ec0000008000 */
[----:B--2---:R-:W2:Y:S01]  /*4a40*/  FENCE.VIEW.ASYNC.S ;  /* 0x00000000000073c6 */ /* 0x004ea20000000000 */
[----:B------:R-:W-:Y:S04]  /*4a50*/  PRMT R0, RZ, 0x654, R0 ;  /* 0x00000654ff007816 */ /* 0x000fe80000000000 */
[----:B--2---:R2:W-:Y:S01]  /*4a60*/  SYNCS.ARRIVE.TRANS64.RED.A1T0 RZ, [R0+URZ], RZ ;  /* 0x000000ff00ff79a7 */ /* 0x0045e200081004ff */
[----:B---3--:R-:W-:Y:S11]  /*4a70*/  LOP3.LUT P3, RZ, R18, 0x1, RZ, 0xc0, !PT ;  /* 0x0000000112ff7812 */ /* 0x008ff6000786c0ff */
[----:B------:R-:W-:Y:S02]  /*4a80*/  @!UPT UIADD3 URZ, UPT, UPT, URZ, URZ, URZ ;  /* 0x000000fffffff290 */ /* 0x000fe4000fffe0ff */
[----:B------:R-:W-:Y:S02]  /*4a90*/  @P3 MOV R11, R16 ;  /* 0x00000010000b3202 */ /* 0x000fe40000000f00 */
[----:B------:R-:W-:Y:S01]  /*4aa0*/  @P3 LOP3.LUT R10, R17, 0xffff, RZ, 0xc0, !PT ;  /* 0x0000ffff110a3812 */ /* 0x000fe200078ec0ff */
[----:B--2---:R-:W-:Y:S06]  /*4ab0*/  @!P0 BRA `(.L_x_92) ;  /* 0x0000000000a48947 */ /* 0x004fec0003800000 */
[-C--:B-1----:R-:W-:Y:S01]  /*4ac0*/  IMAD.HI.U32 R0, R23, R7.reuse, RZ ;  /* 0x0000000717007227 */ /* 0x082fe200078e00ff */
[----:B------:R-:W-:Y:S02]  /*4ad0*/  ISETP.NE.AND P0, PT, R6, 0x1, PT ;  /* 0x000000010600780c */ /* 0x000fe40003f05270 */
[----:B------:R-:W-:Y:S01]  /*4ae0*/  ISETP.NE.AND P2, PT, R26, 0x1, PT ;  /* 0x000000011a00780c */ /* 0x000fe20003f45270 */
[----:B----4-:R-:W-:Y:S01]  /*4af0*/  IMAD.HI.U32 R9, R24, R14, RZ ;  /* 0x0000000e18097227 */ /* 0x010fe200078e00ff */
[----:B------:R-:W-:Y:S02]  /*4b00*/  SHF.R.U32.HI R0, RZ, R22, R0 ;  /* 0x00000016ff007219 */ /* 0x000fe40000011600 */
[----:B------:R-:W-:Y:S01]  /*4b10*/  ISETP.NE.AND P4, PT, R3, 0x1, PT ;  /* 0x000000010300780c */ /* 0x000fe20003f85270 */
[----:B------:R-:W-:Y:S01]  /*4b20*/  IMAD.HI.U32 R13, R10, R7, RZ ;  /* 0x000000070a0d7227 */ /* 0x000fe200078e00ff */
[----:B------:R-:W-:Y:S02]  /*4b30*/  SHF.R.U32.HI R9, RZ, R15, R9 ;  /* 0x0000000fff097219 */ /* 0x000fe40000011609 */
[----:B------:R-:W-:Y:S01]  /*4b40*/  SEL R0, R23, R0, !P0 ;  /* 0x0000000017007207 */ /* 0x000fe20004000000 */
[----:B------:R-:W-:Y:S01]  /*4b50*/  IMAD.HI.U32 R12, R11, R14, RZ ;  /* 0x0000000e0b0c7227 */ /* 0x000fe200078e00ff */
[----:B------:R-:W-:Y:S03]  /*4b60*/  SEL R9, R24, R9, !P4 ;  /* 0x0000000918097207 */ /* 0x000fe60006000000 */
[-C--:B------:R-:W-:Y:S01]  /*4b70*/  IMAD.HI.U32 R8, R0, R4.reuse, RZ ;  /* 0x0000000400087227 */ /* 0x080fe200078e00ff */
[----:B------:R-:W-:Y:S03]  /*4b80*/  SHF.R.U32.HI R12, RZ, R15, R12 ;  /* 0x0000000fff0c7219 */ /* 0x000fe6000001160c */
[----:B------:R-:W-:Y:S01]  /*4b90*/  IMAD.HI.U32 R2, R9, R4, RZ ;  /* 0x0000000409027227 */ /* 0x000fe200078e00ff */
[-C--:B------:R-:W-:Y:S02]  /*4ba0*/  @P2 SHF.R.U32.HI R0, RZ, R5.reuse, R8 ;  /* 0x00000005ff002219 */ /* 0x080fe40000011608 */
[----:B------:R-:W-:Y:S02]  /*4bb0*/  SHF.R.U32.HI R8, RZ, R22, R13 ;  /* 0x00000016ff087219 */ /* 0x000fe4000001160d */
[----:B------:R-:W-:Y:S01]  /*4bc0*/  @P2 SHF.R.U32.HI R9, RZ, R5, R2 ;  /* 0x00000005ff092219 */ /* 0x000fe20000011602 */
[----:B------:R-:W-:Y:S01]  /*4bd0*/  IMAD R0, R26, R0, RZ ;  /* 0x000000001a007224 */ /* 0x000fe200078e02ff */
[----:B------:R-:W-:Y:S02]  /*4be0*/  SEL R8, R10, R8, !P0 ;  /* 0x000000080a087207 */ /* 0x000fe40004000000 */
[----:B------:R-:W-:Y:S01]  /*4bf0*/  SEL R2, R11, R12, !P4 ;  /* 0x0000000c0b027207 */ /* 0x000fe20006000000 */
[----:B------:R-:W-:Y:S01]  /*4c00*/  IMAD R12, R26, R9, RZ ;  /* 0x000000091a0c7224 */ /* 0x000fe200078e02ff */
[C---:B------:R-:W-:Y:S01]  /*4c10*/  ISETP.GE.AND P0, PT, R8.reuse, R0, PT ;  /* 0x000000000800720c */ /* 0x040fe20003f06270 */
[----:B------:R-:W-:Y:S03]  /*4c20*/  IMAD.HI.U32 R0, R8, R4, RZ ;  /* 0x0000000408007227 */ /* 0x000fe600078e00ff */
[----:B------:R-:W-:Y:S02]  /*4c30*/  ISETP.GE.OR P0, PT, R2, R12, P0 ;  /* 0x0000000c0200720c */ /* 0x000fe40000706670 */
[-C--:B------:R-:W-:Y:S04]  /*4c40*/  SHF.R.U32.HI R0, RZ, R5.reuse, R0 ;  /* 0x00000005ff007219 */ /* 0x080fe80000011600 */
[----:B------:R-:W-:Y:S05]  /*4c50*/  SEL R13, R8, R0, !P2 ;  /* 0x00000000080d7207 */ /* 0x000fea0005000000 */
[----:B------:R-:W-:Y:S02]  /*4c60*/  IMAD.MOV R12, RZ, RZ, -R13 ;  /* 0x000000ffff0c7224 */ /* 0x000fe400078e0a0d */
[----:B------:R-:W-:Y:S04]  /*4c70*/  @!P0 IMAD.HI.U32 R0, R2, R4, RZ ;  /* 0x0000000402008227 */ /* 0x000fe800078e00ff */
[----:B------:R-:W-:Y:S01]  /*4c80*/  IMAD R12, R26, R12, R8 ;  /* 0x0000000c1a0c7224 */ /* 0x000fe200078e0208 */
[----:B------:R-:W-:Y:S04]  /*4c90*/  @!P0 SHF.R.U32.HI R0, RZ, R5, R0 ;  /* 0x00000005ff008219 */ /* 0x000fe80000011600 */
[----:B------:R-:W-:Y:S04]  /*4ca0*/  @!P0 SEL R0, R2, R0, !P2 ;  /* 0x0000000002008207 */ /* 0x000fe80005000000 */
[----:B------:R-:W-:Y:S01]  /*4cb0*/  @!P0 IADD3 R13, PT, PT, R13, -R0, RZ ;  /* 0x800000000d0d8210 */ /* 0x000fe20007ffe0ff */
[----:B------:R-:W-:Y:S01]  /*4cc0*/  @!P0 IMAD R0, R9, R12, R0 ;  /* 0x0000000c09008224 */ /* 0x000fe200078e0200 */
[----:B------:R-:W-:Y:S01]  /*4cd0*/  IADD3 R9, PT, PT, -R8, RZ, RZ ;  /* 0x000000ff08097210 */ /* 0x000fe20007ffe1ff */
[--C-:B------:R-:W-:Y:S02]  /*4ce0*/  IMAD.MOV R12, RZ, RZ, -R2.reuse ;  /* 0x000000ffff0c7224 */ /* 0x100fe400078e0a02 */
[----:B------:R-:W-:Y:S02]  /*4cf0*/  @!P0 IMAD R8, R13, R26, R2 ;  /* 0x0000001a0d088224 */ /* 0x000fe400078e0202 */
[----:B------:R-:W-:Y:S02]  /*4d00*/  @!P0 IMAD.MOV.U32 R2, RZ, RZ, R0 ;  /* 0x000000ffff028224 */ /* 0x000fe400078e0000 */
[----:B------:R-:W-:Y:S02]  /*4d10*/  IMAD R11, R3, R12, R11 ;  /* 0x0000000c030b7224 */ /* 0x000fe400078e020b */
[----:B------:R-:W-:Y:S02]  /*4d20*/  IMAD R10, R6, R9, R10 ;  /* 0x00000009060a7224 */ /* 0x000fe400078e020a */
[----:B------:R-:W-:Y:S02]  /*4d30*/  IMAD R11, R2, R3, R11 ;  /* 0x00000003020b7224 */ /* 0x000fe400078e020b */
[----:B------:R-:W-:Y:S02]  /*4d40*/  IMAD R10, R8, R6, R10 ;  /* 0x00000006080a7224 */ /* 0x000fe400078e020a */
.L_x_92:
[----:B------:R-:W-:Y:S05]  /*4d50*/  BRA.U UP1, `(.L_x_93) ;  /* 0x0000000101107547 */ /* 0x000fea000b800000 */
[----:B------:R-:W-:Y:S04]  /*4d60*/  MOV R2, UR6 ;  /* 0x0000000600027c02 */ /* 0x000fe80008000f00 */
[----:B------:R-:W-:Y:S04]  /*4d70*/  SHF.L.U32 R2, R2, 0x1f, RZ ;  /* 0x0000001f02027819 */ /* 0x000fe800000006ff */
[----:B------:R-:W2:Y:S02]  /*4d80*/  SYNCS.PHASECHK.TRANS64.TRYWAIT P0, [UR7+0x1d8], R2 ;  /* 0x0001d802ff0075a7 */ /* 0x000ea40008001107 */
[----:B--2---:R-:W-:Y:S05]  /*4d90*/  @!P0 BRA `(.L_x_94) ;  /* 0x0000003c00488947 */ /* 0x004fea0003800000 */
.L_x_93:
[----:B------:R-:W-:Y:S02]  /*4da0*/  R2UR UR11, R21 ;  /* 0x00000000150b72ca */ /* 0x000fe400000e0000 */
[----:B------:R-:W-:Y:S02]  /*4db0*/  R2UR UR10, R20 ;  /* 0x00000000140a72ca */ /* 0x000fe400000e0000 */
[----:B------:R-:W-:Y:S04]  /*4dc0*/  ISETP.NE.U32.AND P2, PT, RZ, UR4, PT ;  /* 0x00000004ff007c0c */ /* 0x000fe8000bf45070 */
[----:B------:R-:W-:Y:S05]  /*4dd0*/  ISETP.NE.AND.EX P2, PT, RZ, UR5, PT, P2 ;  /* 0x00000005ff007c0c */ /* 0x000fea000bf45320 */
[----:B------:R-:W-:Y:S02]  /*4de0*/  USHF.L.U32 UR11, UR11, 0x6, URZ ;  /* 0x000000060b0b7899 */ /* 0x000fe400080006ff */
[----:B------:R-:W-:Y:S01]  /*4df0*/  USHF.L.U32 UR10, UR10, 0x6, URZ ;  /* 0x000000060a0a7899 */ /* 0x000fe200080006ff */
[----:B------:R-:W-:Y:S11]  /*4e00*/  BRA.U !UP4, `(.L_x_95) ;  /* 0x000000010c347547 */ /* 0x000ff6000b800000 */
[----:B------:R-:W-:Y:S01]  /*4e10*/  UPLOP3.LUT UP0, UPT, UPT, UPT, UP3, 0x80, 0x8 ;  /* 0x000000000008789c */ /* 0x000fe20003f0f030 */
[----:B--2---:R-:W-:Y:S02]  /*4e20*/  HFMA2 R0, -RZ, RZ, 0, 5.9604644775390625e-08 ;  /* 0x00000001ff007431 */ /* 0x004fe400000001ff */
[----:B------:R-:W-:Y:S03]  /*4e30*/  IMAD.MOV.U32 R60, RZ, RZ, 0x1 ;  /* 0x00000001ff3c7424 */ /* 0x000fe600078e00ff */
[----:B------:R-:W-:Y:S05]  /*4e40*/  PLOP3.LUT P0, PT, PT, PT, UP0, 0x80, 0x8 ;  /* 0x000000000008781c */ /* 0x000fea0003f0f008 */
[----:B------:R-:W2:Y:S01]  /*4e50*/  @UP0 LDCU.64 UR14, c[0x0][0x888] ;  /* 0x00011100ff0e07ac */ /* 0x000ea20008000a00 */
[----:B------:R-:W-:Y:S07]  /*4e60*/  @UP0 UIMAD UR8, UR36, UR4, URZ ;  /* 0x00000004240802a4 */ /* 0x000fee000f8e02ff */
[----:B------:R-:W-:Y:S01]  /*4e70*/  @!P0 PRMT R60, R0, 0x7610, R60 ;  /* 0x00007610003c8816 */ /* 0x000fe2000000003c */
[----:B--2---:R-:W-:Y:S03]  /*4e80*/  @UP0 UIMAD.WIDE UR14, UR8, 0x4, UR14 ;  /* 0x00000004080e08a5 */ /* 0x004fe6000f8e020e */
[----:B------:R-:W2:Y:S03]  /*4e90*/  @!UP0 LDCU UR8, c[0x0][0x880] ;  /* 0x00011000ff0887ac */ /* 0x000ea60008000800 */
[----:B------:R-:W-:Y:S01]  /*4ea0*/  IMAD.U32 R8, RZ, RZ, UR14 ;  /* 0x0000000eff087e24 */ /* 0x000fe2000f8e00ff */
[----:B------:R-:W-:Y:S05]  /*4eb0*/  MOV R9, UR15 ;  /* 0x0000000f00097c02 */ /* 0x000fea0008000f00 */
[----:B-----5:R3:W5:Y:S02]  /*4ec0*/  @P0 LDG.E R35, desc[UR46][R8.64] ;  /* 0x0000002e08230981 */ /* 0x020764000c1e1900 */
[----:B--23--:R-:W-:Y:S07]  /*4ed0*/  @!P0 IMAD.U32 R35, RZ, RZ, UR8 ;  /* 0x00000008ff238e24 */ /* 0x00cfee000f8e00ff */
.L_x_95:
[----:B-----5:R-:W-:Y:S01]  /*4ee0*/  @!P2 FSETP.EQ.AND P0, PT, R35, RZ, PT ;  /* 0x000000ff2300a20b */ /* 0x020fe20003f02000 */
[----:B------:R-:W-:Y:S01]  /*4ef0*/  @!UPT UIADD3 URZ, UPT, UPT, URZ, URZ, URZ ;  /* 0x000000fffffff290 */ /* 0x000fe2000fffe0ff */
[----:B------:R-:W-:Y:S11]  /*4f00*/  @!P2 BRA `(.L_x_96) ;  /* 0x000000000014a947 */ /* 0x000ff60003800000 */
[----:B------:R-:W-:Y:S02]  /*4f10*/  LOP3.LUT P2, RZ, R60, 0xff, RZ, 0xc0, !PT ;  /* 0x000000ff3cff7812 */ /* 0x000fe4000784c0ff */
[----:B------:R-:W-:Y:S04]  /*4f20*/  PLOP3.LUT P0, PT, PT, PT, UP0, 0x80, 0x8 ;  /* 0x000000000008781c */ /* 0x000fe80003f0f008 */
[----:B------:R-:W-:Y:S07]  /*4f30*/  PLOP3.LUT P0, PT, P0, PT, PT, 0x8, 0x80 ;  /* 0x000000000080781c */ /* 0x000fee000070e170 */
[----:B------:R-:W-:Y:S11]  /*4f40*/  @P2 FSETP.EQ.AND P0, PT, R35, RZ, PT ;  /* 0x000000ff2300220b */ /* 0x000ff60003f02000 */
[----:B------:R-:W-:Y:S02]  /*4f50*/  @!UPT UIADD3 URZ, UPT, UPT, URZ, URZ, URZ ;  /* 0x000000fffffff290 */ /* 0x000fe4000fffe0ff */
.L_x_96:
[----:B------:R-:W-:Y:S01]  /*4f60*/  ULEA UR15, UR13, UR7, 0x3 ;  /* 0x000000070d0f7291 */ /* 0x000fe2000f8e18ff */
[----:B------:R-:W-:Y:S02]  /*4f70*/  SHF.L.U32 R9, R32, 0x1f, RZ ;  /* 0x0000001f20097819 */ /* 0x000fe400000006ff */
[----:B------:R-:W-:Y:S04]  /*4f80*/  ELECT P4, URZ, PT ;  /* 0x0000000000ff782f */ /* 0x000fe80003880000 */
[----:B------:R-:W-:Y:S02]  /*4f90*/  PLOP3.LUT P4, PT, P0, P4, PT, 0xf2, 0x2f ;  /* 0x00000000002f781c */ /* 0x000fe40000789e72 */
[----:B------:R-:W3:Y:S11]  /*4fa0*/  SYNCS.PHASECHK.TRANS64.TRYWAIT P2, [UR15+0x1b8], R9 ;  /* 0x0001b809ff0075a7 */ /* 0x000ef6000804110f */
[----:B-1----:R-:W-:Y:S05]  /*4fb0*/  @!P4 IADD3 R8, P0, PT, R30, 0x580, RZ ;  /* 0x000005801e08c810 */ /* 0x002fea0007f1e0ff */
[----:B--2---:R-:W-:Y:S01]  /*4fc0*/  @!P4 IMAD.X R2, RZ, RZ, R31, P0 ;  /* 0x000000ffff02c224 */ /* 0x004fe200000e061f */
[----:B---3--:R-:W-:Y:S07]  /*4fd0*/  @!P2 BRA `(.L_x_97) ;  /* 0x0000003800d0a947 */ /* 0x008fee0003800000 */
.L_x_212:
[----:B------:R-:W2:Y:S01]  /*4fe0*/  LDC.64 R12, c[0x0][0xb18] ;  /* 0x0002c600ff0c7b82 */ /* 0x000ea20000000a00 */
[----:B------:R-:W-:Y:S01]  /*4ff0*/  @!P4 R2UR UR8, R2 ;  /* 0x000000000208c2ca */ /* 0x000fe200000e0000 */
[----:B------:R-:W-:Y:S01]  /*5000*/  VOTEU.ALL UP2, P4 ;  /* 0x0000000000ff7886 */ /* 0x000fe20002040000 */
[----:B------:R-:W-:Y:S01]  /*5010*/  @!P4 R2UR UR9, R8 ;  /* 0x000000000809c2ca */ /* 0x000fe200000e0000 */
[----:B------:R-:W-:Y:S01]  /*5020*/  VOTEU.ALL UP1, P4 ;  /* 0x0000000000ff7886 */ /* 0x000fe20002020000 */
[----:B-1----:R-:W-:Y:S03]  /*5030*/  @!P4 IMAD.MOV.U32 R0, RZ, RZ, 0x1000 ;  /* 0x00001000ff00c424 */ /* 0x002fe600078e00ff */
[----:B------:R-:W1:Y:S01]  /*5040*/  @!P1 LDC R2, c[0x0][0xb0c] ;  /* 0x0002c300ff029b82 */ /* 0x000e620000000800 */
[----:B------:R-:W-:Y:S01]  /*5050*/  UMOV UR20, 0x0 ;  /* 0x0000000000147882 */ /* 0x000fe20000000000 */
[----:B------:R-:W-:Y:S01]  /*5060*/  UMOV UR21, 0x10000000 ;  /* 0x1000000000157882 */ /* 0x000fe20000000000 */
[----:B------:R-:W-:Y:S01]  /*5070*/  UMOV UR12, UR36 ;  /* 0x00000024000c7c82 */ /* 0x000fe20008000000 */
[----:B------:R-:W-:Y:S01]  /*5080*/  UIADD3 UR14, UPT, UPT, UR13, 0x1, URZ ;  /* 0x000000010d0e7890 */ /* 0x000fe2000fffe0ff */
[----:B------:R-:W-:Y:S01]  /*5090*/  @P3 SHF.R.U32.HI R27, RZ, 0x10, R17 ;  /* 0x00000010ff1b3819 */ /* 0x000fe20000011611 */
[----:B------:R-:W-:Y:S02]  /*50a0*/  VIADD R29, R29, 0x1 ;  /* 0x000000011d1d7836 */ /* 0x000fe40000000000 */
[----:B------:R-:W-:Y:S01]  /*50b0*/  IMAD.U32 R9, RZ, RZ, UR8 ;  /* 0x00000008ff097e24 */ /* 0x000fe2000f8e00ff */
[----:B------:R-:W-:Y:S01]  /*50c0*/  @!UP2 ULEA UR8, UR13, UR7, 0xc ;  /* 0x000000070d08a291 */ /* 0x000fe2000f8e60ff */
[----:B------:R-:W-:Y:S01]  /*50d0*/  IMAD.U32 R8, RZ, RZ, UR9 ;  /* 0x00000009ff087e24 */ /* 0x000fe2000f8e00ff */
[----:B------:R-:W-:Y:S02]  /*50e0*/  UIADD3 UR9, UPT, UPT, UR15, 0x1a0, URZ ;  /* 0x000001a00f097890 */ /* 0x000fe4000fffe0ff */
[----:B------:R-:W-:Y:S01]  /*50f0*/  @!P4 R2UR UR19, R9 ;  /* 0x000000000913c2ca */ /* 0x000fe200000e0000 */
[----:B------:R-:W-:Y:S01]  /*5100*/  @!UP2 UIADD3 UR8, UPT, UPT, UR8, 0x400, URZ ;  /* 0x000004000808a890 */ /* 0x000fe2000fffe0ff */
[----:B------:R-:W-:Y:S01]  /*5110*/  @!P4 R2UR UR18, R8 ;  /* 0x000000000812c2ca */ /* 0x000fe200000e0000 */
[----:B------:R-:W-:Y:S01]  /*5120*/  UISETP.NE.AND UP5, UPT, UR14, 0x3, UPT ;  /* 0x000000030e00788c */ /* 0x000fe2000bfa5270 */
[----:B------:R-:W3:Y:S01]  /*5130*/  LDC.64 R8, c[0x0][0xb10] ;  /* 0x0002c400ff087b82 */ /* 0x000ee20000000a00 */
[----:B------:R-:W-:Y:S02]  /*5140*/  UPRMT UR16, UR37, 0x654, UR9 ;  /* 0x0000065425107896 */ /* 0x000fe40008000009 */
[----:B------:R-:W-:Y:S02]  /*5150*/  USEL UR17, URZ, 0x1, UP5 ;  /* 0x00000001ff117887 */ /* 0x000fe4000a800000 */
[----:B------:R-:W-:Y:S04]  /*5160*/  USEL UR14, UR14, URZ, UP5 ;  /* 0x000000ff0e0e7287 */ /* 0x000fe8000a800000 */
[----:B------:R-:W-:Y:S01]  /*5170*/  ULEA UR13, UR14, UR7, 0x3 ;  /* 0x000000070e0d7291 */ /* 0x000fe2000f8e18ff */
[----:B------:R-:W-:Y:S01]  /*5180*/  LOP3.LUT R32, R32, UR17, RZ, 0x3c, !PT ;  /* 0x0000001120207c12 */ /* 0x000fe2000f8e3cff */
[----:B------:R1:W-:Y:S01]  /*5190*/  @!UP1 UTMALDG.3D [UR8], [UR18], desc[UR20] ;  /* 0x00001408120095b4 */ /* 0x0003e20008011000 */
[----:B------:R5:W-:Y:S02]  /*51a0*/  @!P4 SYNCS.ARRIVE.TRANS64.RED.A0TR RZ, [UR15+0x1a0], R0 ;  /* 0x0001a000ffffc9a7 */ /* 0x000be4000830040f */
[----:B------:R-:W-:Y:S01]  /*51b0*/  SHF.L.U32 R20, R32, 0x1f, RZ ;  /* 0x0000001f20147819 */ /* 0x000fe200000006ff */
[C---:B---3--:R-:W-:Y:S01]  /*51c0*/  @!P1 IMAD.HI.U32 R8, R11.reuse, R8, RZ ;  /* 0x000000080b089227 */ /* 0x048fe200078e00ff */
[----:B--2---:R-:W-:Y:S02]  /*51d0*/  @!P1 ISETP.NE.AND P0, PT, R12, 0x1, PT ;  /* 0x000000010c00980c */ /* 0x004fe40003f05270 */
[----:B-1----:R-:W-:Y:S01]  /*51e0*/  @!P1 ISETP.NE.AND P2, PT, R2, 0x1, PT ;  /* 0x000000010200980c */ /* 0x002fe20003f45270 */
[----:B------:R-:W-:Y:S01]  /*51f0*/  SYNCS.ARRIVE.TRANS64.RED.A1T0 RZ, [UR16], RZ ;  /* 0x000000ffffff79a7 */ /* 0x000fe20008100410 */
[C---:B------:R-:W-:Y:S01]  /*5200*/  @!P1 IMAD.HI.U32 R13, R10.reuse, R13, RZ ;  /* 0x0000000d0a0d9227 */ /* 0x040fe200078e00ff */
[----:B------:R-:W-:Y:S04]  /*5210*/  @!P1 SHF.R.U32.HI R8, RZ, R9, R8 ;  /* 0x00000009ff089219 */ /* 0x000fe80000011608 */
[----:B------:R-:W-:Y:S01]  /*5220*/  @!P1 SEL R8, R11, R8, !P2 ;  /* 0x000000080b089207 */ /* 0x000fe20005000000 */
[----:B------:R-:W1:Y:S01]  /*5230*/  SYNCS.PHASECHK.TRANS64.TRYWAIT P5, [UR13+0x1b8], R20 ;  /* 0x0001b814ff0075a7 */ /* 0x000e6200080a110d */
[----:B-----5:R-:W2:Y:S02]  /*5240*/  @!P1 LDC R0, c[0x0][0xb20] ;  /* 0x0002c800ff009b82 */ /* 0x020ea40000000800 */
[----:B--2---:R-:W-:Y:S04]  /*5250*/  @!P1 SHF.R.U32.HI R0, RZ, R0, R13 ;  /* 0x00000000ff009219 */ /* 0x004fe8000001160d */
[----:B------:R-:W-:Y:S05]  /*5260*/  @!P1 SEL R9, R10, R0, !P0 ;  /* 0x000000000a099207 */ /* 0x000fea0004000000 */
[----:B------:R-:W-:Y:S02]  /*5270*/  @!P1 IMAD.IADD R0, R9, 0x1, -R8 ;  /* 0x0000000109009824 */ /* 0x000fe400078e0a08 */
[----:B------:R-:W-:Y:S02]  /*5280*/  @!P1 IMAD.IADD R8, R8, 0x1, -R9 ;  /* 0x0000000108089824 */ /* 0x000fe400078e0a09 */
[----:B------:R-:W-:Y:S02]  /*5290*/  @!P1 IMAD R11, R0, R2, R11 ;  /* 0x00000002000b9224 */ /* 0x000fe400078e020b */
[----:B------:R-:W-:Y:S01]  /*52a0*/  @!P1 IMAD R10, R8, R12, R10 ;  /* 0x0000000c080a9224 */ /* 0x000fe200078e020a */
[----:B-1----:R-:W-:Y:S06]  /*52b0*/  @!P5 BRA `(.L_x_98) ;  /* 0x000000380030d947 */ /* 0x002fec0003800000 */
.L_x_214:
[----:B------:R-:W-:Y:S01]  /*52c0*/  @!P4 IADD3 R2, P0, PT, R30, 0x580, RZ ;  /* 0x000005801e02c810 */ /* 0x000fe20007f1e0ff */
[----:B------:R-:W-:Y:S01]  /*52d0*/  UMOV UR18, 0x0 ;  /* 0x0000000000127882 */ /* 0x000fe20000000000 */
[----:B------:R-:W-:Y:S01]  /*52e0*/  UMOV UR19, 0x10000000 ;  /* 0x1000000000137882 */ /* 0x000fe20000000000 */
[----:B------:R-:W-:Y:S01]  /*52f0*/  VOTEU.ALL UP1, P4 ;  /* 0x0000000000ff7886 */ /* 0x000fe20002020000 */
[----:B------:R-:W-:Y:S01]  /*5300*/  @!P4 R2UR UR9, R2 ;  /* 0x000000000209c2ca */ /* 0x000fe200000e0000 */
[----:B-1----:R-:W-:Y:S01]  /*5310*/  @!P4 IMAD.X R0, RZ, RZ, R31, P0 ;  /* 0x000000ffff00c224 */ /* 0x002fe200000e061f */
[----:B------:R-:W-:Y:S01]  /*5320*/  UMOV UR12, UR36 ;  /* 0x00000024000c7c82 */ /* 0x000fe20008000000 */
[----:B------:R-:W-:Y:S01]  /*5330*/  @P3 R2UR UR36, R27 ;  /* 0x000000001b2432ca */ /* 0x000fe200000e0000 */
[----:B------:R-:W-:Y:S01]  /*5340*/  @!UP1 ULEA UR15, UR14, UR7, 0xc ;  /* 0x000000070e0f9291 */ /* 0x000fe2000f8e60ff */
[----:B------:R-:W-:Y:S01]  /*5350*/  ISETP.NE.AND P0, PT, R29, 0x2, PT ;  /* 0x000000021d00780c */ /* 0x000fe20003f05270 */
[----:B------:R-:W-:Y:S01]  /*5360*/  @!UP1 UIADD3 UR10, UPT, UPT, UR10, 0x20, URZ ;  /* 0x000000200a0a9890 */ /* 0x000fe2000fffe0ff */
[----:B------:R-:W-:Y:S01]  /*5370*/  @!P4 R2UR UR8, R0 ;  /* 0x000000000008c2ca */ /* 0x000fe200000e0000 */
[----:B------:R-:W-:Y:S01]  /*5380*/  IMAD.IADD R20, R10, 0x1, R58 ;  /* 0x000000010a147824 */ /* 0x000fe200078e023a */
[----:B------:R-:W-:Y:S01]  /*5390*/  SEL R0, RZ, 0x1, P0 ;  /* 0x00000001ff007807 */ /* 0x000fe20000000000 */
[----:B------:R-:W-:Y:S01]  /*53a0*/  IMAD.IADD R21, R11, 0x1, R59 ;  /* 0x000000010b157824 */ /* 0x000fe200078e023b */
[----:B------:R-:W-:Y:S02]  /*53b0*/  SEL R29, R29, RZ, P0 ;  /* 0x000000ff1d1d7207 */ /* 0x000fe40000000000 */
[----:B------:R-:W-:Y:S01]  /*53c0*/  IMAD.U32 R8, RZ, RZ, UR9 ;  /* 0x00000009ff087e24 */ /* 0x000fe2000f8e00ff */
[----:B------:R-:W-:Y:S01]  /*53d0*/  UIADD3 UR9, UPT, UPT, UR13, 0x1a0, URZ ;  /* 0x000001a00d097890 */ /* 0x000fe2000fffe0ff */
[----:B------:R-:W-:Y:S03]  /*53e0*/  LOP3.LUT R28, R28, R0, RZ, 0x3c, !PT ;  /* 0x000000001c1c7212 */ /* 0x000fe600078e3cff */
[----:B------:R-:W-:Y:S02]  /*53f0*/  @!P4 R2UR UR16, R8 ;  /* 0x000000000810c2ca */ /* 0x000fe400000e0000 */
[----:B------:R-:W-:Y:S01]  /*5400*/  IMAD.U32 R9, RZ, RZ, UR8 ;  /* 0x00000008ff097e24 */ /* 0x000fe2000f8e00ff */
[----:B------:R-:W-:Y:S01]  /*5410*/  @!UP1 UIADD3 UR8, UPT, UPT, UR15, 0x400, URZ ;  /* 0x000004000f089890 */ /* 0x000fe2000fffe0ff */
[----:B------:R-:W-:Y:S01]  /*5420*/  VOTEU.ALL UP1, P4 ;  /* 0x0000000000ff7886 */ /* 0x000fe20002020000 */
[----:B------:R-:W-:Y:S02]  /*5430*/  UPRMT UR15, UR37, 0x654, UR9 ;  /* 0x00000654250f7896 */ /* 0x000fe40008000009 */
[----:B------:R-:W-:Y:S11]  /*5440*/  @!P4 R2UR UR17, R9 ;  /* 0x000000000911c2ca */ /* 0x000ff600000e0000 */
[----:B------:R-:W-:Y:S02]  /*5450*/  @!UPT UIADD3 URZ, UPT, UPT, URZ, URZ, URZ ;  /* 0x000000fffffff290 */ /* 0x000fe4000fffe0ff */
[----:B------:R2:W-:Y:S01]  /*5460*/  @!UP1 UTMALDG.3D [UR8], [UR16], desc[UR18] ;  /* 0x00001208100095b4 */ /* 0x0005e20008011000 */
[----:B------:R2:W-:Y:S01]  /*5470*/  @!P4 SYNCS.ARRIVE.TRANS64.RED.A0TR RZ, [UR13+0x1a0], R25 ;  /* 0x0001a019ffffc9a7 */ /* 0x0005e2000830040d */
[----:B------:R-:W-:Y:S04]  /*5480*/  UIADD3 UR13, UPT, UPT, UR14, 0x1, URZ ;  /* 0x000000010e0d7890 */ /* 0x000fe8000fffe0ff */
[----:B------:R-:W-:Y:S04]  /*5490*/  UISETP.NE.AND UP1, UPT, UR13, 0x3, UPT ;  /* 0x000000030d00788c */ /* 0x000fe8000bf25270 */
[----:B------:R-:W-:Y:S02]  /*54a0*/  USEL UR14, URZ, 0x1, UP1 ;  /* 0x00000001ff0e7887 */ /* 0x000fe40008800000 */
[----:B------:R-:W-:Y:S02]  /*54b0*/  USEL UR13, UR13, URZ, UP1 ;  /* 0x000000ff0d0d7287 */ /* 0x000fe40008800000 */
[----:B------:R-:W-:Y:S02]  /*54c0*/  UPLOP3.LUT UP1, UPT, UPT, UPT, UPT, 0x80, 0x8 ;  /* 0x000000000008789c */ /* 0x000fe40003f2f070 */
[----:B------:R-:W-:Y:S01]  /*54d0*/  LOP3.LUT R32, R32, UR14, RZ, 0x3c, !PT ;  /* 0x0000000e20207c12 */ /* 0x000fe2000f8e3cff */
[----:B------:R-:W-:Y:S01]  /*54e0*/  SYNCS.ARRIVE.TRANS64.RED.A1T0 RZ, [UR15], RZ ;  /* 0x000000ffffff79a7 */ /* 0x000fe2000810040f */
[----:B------:R-:W-:Y:S07]  /*54f0*/  @P3 BRA `(.L_x_99) ;  /* 0xfffffff4001c3947 */ /* 0x000fee000383ffff */
[----:B------:R-:W-:Y:S01]  /*5500*/  UIADD3 UR7, UPT, UPT, UR7, 0x1b8, URZ ;  /* 0x000001b807077890 */ /* 0x000fe2000fffe0ff */
[----:B------:R-:W-:-:S03]  /*5510*/  SHF.L.U32 R2, R32, 0x1f, RZ ;  /* 0x0000001f20027819 */ /* 0x000fc600000006ff */
[----:B------:R-:W-:-:S09]  /*5520*/  ULEA UR4, UR13, UR7, 0x3 ;  /* 0x000000070d047291 */ /* 0x000fd2000f8e18ff */
[----:B------:R-:W1:Y:S02]  /*5530*/  SYNCS.PHASECHK.TRANS64.TRYWAIT P0, [UR4], R2 ;  /* 0x00000002ff0075a7 */ /* 0x000e640008001104 */
[----:B-1----:R-:W-:Y:S05]  /*5540*/  @!P0 BRA `(.L_x_100) ;  /* 0x0000003400a48947 */ /* 0x002fea0003800000 */
.L_x_216:
        /* <DEDUP_REMOVED lines=9> */
.L_x_218:
[----:B------:R-:W-:-:S04]  /*55e0*/  UIADD3 UR5, UPT, UPT, UR5, 0x1, URZ ;  /* 0x0000000105057890 */ /* 0x000fc8000fffe0ff */
[----:B------:R-:W-:-:S04]  /*55f0*/  UISETP.NE.AND UP0, UPT, UR5, 0x3, UPT ;  /* 0x000000030500788c */ /* 0x000fc8000bf05270 */
[----:B------:R-:W-:Y:S02]  /*5600*/  USEL UR4, URZ, 0x1, UP0 ;  /* 0x00000001ff047887 */ /* 0x000fe40008000000 */
[----:B------:R-:W-:-:S04]  /*5610*/  USEL UR5, UR5, URZ, UP0 ;  /* 0x000000ff05057287 */ /* 0x000fc80008000000 */
[----:B------:R-:W-:Y:S01]  /*5620*/  ULEA UR5, UR5, UR7, 0x3 ;  /* 0x0000000705057291 */ /* 0x000fe2000f8e18ff */
[----:B-1----:R-:W-:-:S04]  /*5630*/  LOP3.LUT R2, R32, UR4, RZ, 0x3c, !PT ;  /* 0x0000000420027c12 */ /* 0x002fc8000f8e3cff */
[----:B------:R-:W-:Y:S01]  /*5640*/  SHF.L.U32 R2, R2, 0x1f, RZ ;  /* 0x0000001f02027819 */ /* 0x000fe200000006ff */
[----:B------:R-:W-:-:S07]  /*5650*/  IMAD.U32 R0, RZ, RZ, UR5 ;  /* 0x00000005ff007e24 */ /* 0x000fce000f8e00ff */
.L_x_102:
[----:B-1----:R1:W3:Y:S02]  /*5660*/  SYNCS.PHASECHK.TRANS64.TRYWAIT P0, [R0+URZ], R2 ;  /* 0x00000002000075a7 */ /* 0x0022e400080011ff */
[----:B---3--:R-:W-:Y:S05]  /*5670*/  @!P0 NANOSLEEP.SYNCS 0x989680 ;  /* 0x009896800000895d */ /* 0x008fea0003900000 */
[----:B------:R-:W3:Y:S02]  /*5680*/  @!P0 SYNCS.PHASECHK.TRANS64 P0, [R0+URZ], R2 ;  /* 0x00000002000085a7 */ /* 0x000ee400080010ff */
[----:B--23--:R-:W-:Y:S05]  /*5690*/  @P0 EXIT ;  /* 0x000000000000094d */ /* 0x00cfea0003800000 */
[----:B------:R-:W-:Y:S05]  /*56a0*/  BRA `(.L_x_102) ;  /* 0xfffffffc00ec7947 */ /* 0x000fea000383ffff */
.L_x_90:
[----:B------:R-:W-:-:S06]  /*56b0*/  UISETP.GE.AND UP1, UPT, UR8, 0x4, UPT ;  /* 0x000000040800788c */ /* 0x000fcc000bf26270 */
[----:B------:R-:W-:-:S13]  /*56c0*/  PLOP3.LUT P0, PT, PT, PT, UP1, 0x80, 0x8 ;  /* 0x000000000008781c */ /* 0x000fda0003f0f018 */
[----:B------:R-:W-:Y:S05]  /*56d0*/  @!P0 EXIT ;  /* 0x000000000000894d */ /* 0x000fea0003800000 */
[----:B------:R-:W-:Y:S01]  /*56e0*/  BAR.SYNC.DEFER_BLOCKING 0x6, 0xa0 ;  /* 0x0182800000007b1d */ /* 0x000fe20000010000 */
[C---:B------:R-:W-:Y:S01]  /*56f0*/  IMAD.SHL.U32 R3, R70.reuse, 0x20, RZ ;  /* 0x0000002046037824 */ /* 0x040fe200078e00ff */
[C---:B------:R-:W-:Y:S01]  /*5700*/  LOP3.LUT P0, RZ, R70.reuse, 0x4, RZ, 0xc0, !PT ;  /* 0x0000000446ff7812 */ /* 0x040fe2000780c0ff */
[C---:B------:R-:W-:Y:S02]  /*5710*/  IMAD.SHL.U32 R64, R70.reuse, 0x10, RZ ;  /* 0x0000001046407824 */ /* 0x040fe400078e00ff */
[C---:B------:R-:W-:Y:S01]  /*5720*/  IMAD.SHL.U32 R2, R70.reuse, 0x4, RZ ;  /* 0x0000000446027824 */ /* 0x040fe200078e00ff */
[----:B------:R-:W-:Y:S02]  /*5730*/  UMOV UR48, 0x400 ;  /* 0x0000040000307882 */ /* 0x000fe40000000000 */
[----:B------:R-:W1:Y:S01]  /*5740*/  LDC R63, c[0x0][0x370] ;  /* 0x0000dc00ff3f7b82 */ /* 0x000e620000000800 */
[----:B------:R-:W-:Y:S01]  /*5750*/  ULEA UR48, UR37, UR48, 0x18 ;  /* 0x0000003025307291 */ /* 0x000fe2000f8ec0ff */
[----:B------:R-:W-:Y:S01]  /*5760*/  LOP3.LUT R4, R3, 0xc0, RZ, 0xc0, !PT ;  /* 0x000000c003047812 */ /* 0x000fe200078ec0ff */
[----:B------:R-:W-:Y:S01]  /*5770*/  IMAD.U32 R32, R70, 0x10000, RZ ;  /* 0x0001000046207824 */ /* 0x000fe200078e00ff */
[----:B------:R-:W-:Y:S01]  /*5780*/  LOP3.LUT R64, R64, 0x600, RZ, 0xc0, !PT ;  /* 0x0000060040407812 */ /* 0x000fe200078ec0ff */
[----:B------:R-:W-:Y:S01]  /*5790*/  IMAD.MOV.U32 R69, RZ, RZ, 0x10 ;  /* 0x00000010ff457424 */ /* 0x000fe200078e00ff */
[----:B------:R-:W-:Y:S01]  /*57a0*/  LOP3.LUT R2, R4, 0x18, R2, 0xf8, !PT ;  /* 0x0000001804027812 */ /* 0x000fe200078ef802 */
[----:B------:R-:W-:Y:S01]  /*57b0*/  IMAD.MOV.U32 R31, RZ, RZ, RZ ;  /* 0x000000ffff1f7224 */ /* 0x000fe200078e00ff */
[----:B------:R-:W2:Y:S01]  /*57c0*/  LDC R28, c[0x0][0xb0c] ;  /* 0x0002c300ff1c7b82 */ /* 0x000ea20000000800 */
[----:B------:R-:W-:Y:S01]  /*57d0*/  SHF.R.U32.HI R4, RZ, 0x1, R70 ;  /* 0x00000001ff047819 */ /* 0x000fe20000011646 */
[----:B------:R-:W-:Y:S01]  /*57e0*/  IMAD.MOV.U32 R68, RZ, RZ, RZ ;  /* 0x000000ffff447224 */ /* 0x000fe200078e00ff */
[--C-:B------:R-:W-:Y:S01]  /*57f0*/  LOP3.LUT R64, R64, 0x20, R3.reuse, 0xf8, !PT ;  /* 0x0000002040407812 */ /* 0x100fe200078ef803 */
[----:B------:R-:W-:Y:S01]  /*5800*/  IMAD.MOV.U32 R73, RZ, RZ, RZ ;  /* 0x000000ffff497224 */ /* 0x000fe200078e00ff */
[----:B------:R-:W-:Y:S01]  /*5810*/  LOP3.LUT R32, R32, 0x600000, RZ, 0xc0, !PT ;  /* 0x0060000020207812 */ /* 0x000fe200078ec0ff */
[----:B------:R-:W-:Y:S01]  /*5820*/  IMAD.MOV.U32 R67, RZ, RZ, RZ ;  /* 0x000000ffff437224 */ /* 0x000fe200078e00ff */
[----:B------:R-:W-:Y:S01]  /*5830*/  LOP3.LUT R2, R2, 0x8, R4, 0x78, !PT ;  /* 0x0000000802027812 */ /* 0x000fe200078e7804 */
[----:B------:R-:W4:Y:S01]  /*5840*/  LDC R61, c[0x0][0xb20] ;  /* 0x0002c800ff3d7b82 */ /* 0x000f220000000800 */
[----:B------:R-:W3:Y:S01]  /*5850*/  LDS R0, [UR48+0x290] ;  /* 0x00029030ff007984 */ /* 0x000ee20008000800 */
[----:B------:R-:W-:Y:S01]  /*5860*/  LOP3.LUT R64, R64, 0x100, R3, 0xf8, !PT ;  /* 0x0000010040407812 */ /* 0x000fe200078ef803 */
[----:B------:R-:W1:Y:S01]  /*5870*/  LDCU.64 UR54, c[0x0][0x348] ;  /* 0x00006900ff3677ac */ /* 0x000e620008000a00 */
[----:B------:R-:W-:-:S02]  /*5880*/  LOP3.LUT R70, R70, 0x60, RZ, 0xc0, !PT ;  /* 0x0000006046467812 */ /* 0x000fc400078ec0ff */
[----:B------:R-:W-:Y:S01]  /*5890*/  LOP3.LUT R64, R64, R2, RZ, 0xfc, !PT ;  /* 0x0000000240407212 */ /* 0x000fe200078efcff */
[----:B------:R-:W1:Y:S01]  /*58a0*/  LDCU.64 UR38, c[0x0][0x888] ;  /* 0x00011100ff2677ac */ /* 0x000e620008000a00 */
[----:B------:R-:W1:Y:S01]  /*58b0*/  LDC R27, c[0x0][0xb30] ;  /* 0x0002cc00ff1b7b82 */ /* 0x000e620000000800 */
[----:B------:R-:W-:Y:S01]  /*58c0*/  SEL R69, R69, 0xfffffff0, !P0 ;  /* 0xfffffff045457807 */ /* 0x000fe20004000000 */
[----:B------:R-:W1:Y:S01]  /*58d0*/  LDCU.64 UR44, c[0x0][0x890] ;  /* 0x00011200ff2c77ac */ /* 0x000e620008000a00 */
[----:B------:R-:W-:-:S05]  /*58e0*/  UMOV UR51, 0x1 ;  /* 0x0000000100337882 */ /* 0x000fca0000000000 */
[----:B------:R-:W1:Y:S01]  /*58f0*/  LDC.64 R56, c[0x0][0xb10] ;  /* 0x0002c400ff387b82 */ /* 0x000e620000000a00 */
[----:B------:R-:W-:Y:S01]  /*5900*/  UMOV UR56, URZ ;  /* 0x000000ff00387c82 */ /* 0x000fe20008000000 */
[----:B------:R-:W-:Y:S01]  /*5910*/  UIADD3 UR52, UPT, UPT, UR48, 0x400, URZ ;  /* 0x0000040030347890 */ /* 0x000fe2000fffe0ff */
[----:B------:R-:W-:Y:S01]  /*5920*/  UMOV UR50, URZ ;  /* 0x000000ff00327c82 */ /* 0x000fe20008000000 */
[----:B------:R-:W-:-:S04]  /*5930*/  UMOV UR49, URZ ;  /* 0x000000ff00317c82 */ /* 0x000fc80008000000 */
[----:B------:R-:W1:Y:S08]  /*5940*/  LDC.64 R24, c[0x0][0xb18] ;  /* 0x0002c600ff187b82 */ /* 0x000e700000000a00 */
[----:B------:R-:W1:Y:S08]  /*5950*/  LDC.64 R22, c[0x0][0xb28] ;  /* 0x0002ca00ff167b82 */ /* 0x000e700000000a00 */
[----:B------:R-:W1:Y:S01]  /*5960*/  LDC.64 R54, c[0x0][0x8b0] ;  /* 0x00022c00ff367b82 */ /* 0x000e620000000a00 */
[----:B---3--:R-:W-:-:S07]  /*5970*/  IMAD.IADD R32, R0, 0x1, R32 ;  /* 0x0000000100207824 */ /* 0x008fce00078e0220 */
[----:B------:R-:W3:Y:S08]  /*5980*/  LDC.64 R52, c[0x0][0x8a8] ;  /* 0x00022a00ff347b82 */ /* 0x000ef00000000a00 */
[----:B--2-4-:R-:W1:Y:S02]  /*5990*/  LDC R62, c[0x0][0x374] ;  /* 0x0000dd00ff3e7b82 */ /* 0x014e640000000800 */
.L_x_133:
[----:B------:R-:W-:Y:S02]  /*59a0*/  LEA R0, R73, UR48, 0x3 ;  /* 0x0000003049007c11 */ /* 0x000fe4000f8e18ff */
[----:B------:R-:W-:Y:S02]  /*59b0*/  SHF.L.U32 R2, R67, 0x1f, RZ ;  /* 0x0000001f43027819 */ /* 0x000fe400000006ff */
[----:B-1----:R-:W-:Y:S02]  /*59c0*/  LEA R16, R73, UR48, 0x4 ;  /* 0x0000003049107c11 */ /* 0x002fe4000f8e20ff */
[----:B------:R-:W2:Y:S02]  /*59d0*/  SYNCS.PHASECHK.TRANS64.TRYWAIT P0, [R0+URZ+0x1e0], R2 ;  /* 0x0001e002000075a7 */ /* 0x000ea400080011ff */
[----:B--2---:R-:W-:Y:S05]  /*59e0*/  @!P0 BRA `(.L_x_103) ;  /* 0x0000003000ac8947 */ /* 0x004fea0003800000 */
.L_x_219:
[----:B------:R-:W4:Y:S01]  /*59f0*/  LDC.64 R10, c[0x0][0xb10] ;  /* 0x0002c400ff0a7b82 */ /* 0x000f220000000a00 */
[----:B------:R-:W3:Y:S01]  /*5a00*/  LDS.128 R16, [R16+0x270] ;  /* 0x0002700010107984 */ /* 0x000ee20000000c00 */
[----:B-1----:R-:W-:Y:S01]  /*5a10*/  ISETP.NE.AND P1, PT, R27, 0x1, PT ;  /* 0x000000011b00780c */ /* 0x002fe20003f25270 */
[----:B--2---:R-:W-:Y:S01]  /*5a20*/  VIADD R0, R0, 0x1f0 ;  /* 0x000001f000007836 */ /* 0x004fe20000000000 */
[----:B------:R-:W-:Y:S04]  /*5a30*/  ISETP.GE.AND P0, PT, R26, 0x1, PT ;  /* 0x000000011a00780c */ /* 0x000fe80003f06270 */
[----:B------:R-:W1:Y:S01]  /*5a40*/  LDC.64 R8, c[0x0][0xb18] ;  /* 0x0002c600ff087b82 */ /* 0x000e620000000a00 */
[----:B------:R-:W-:Y:S01]  /*5a50*/  PRMT R0, RZ, 0x654, R0 ;  /* 0x00000654ff007816 */ /* 0x000fe20000000000 */
[----:B------:R-:W-:Y:S01]  /*5a60*/  @!PT LDS RZ, [RZ] ;  /* 0x00000000fffff984 */ /* 0x000fe20000000800 */
[----:B------:R-:W-:Y:S01]  /*5a70*/  @!PT LDS RZ, [RZ] ;  /* 0x00000000fffff984 */ /* 0x000fe20000000800 */
[----:B------:R-:W-:Y:S01]  /*5a80*/  @!PT LDS RZ, [RZ] ;  /* 0x00000000fffff984 */ /* 0x000fe20000000800 */
[----:B------:R-:W-:Y:S01]  /*5a90*/  @!PT LDS RZ, [RZ] ;  /* 0x00000000fffff984 */ /* 0x000fe20000000800 */
[----:B------:R2:W-:Y:S06]  /*5aa0*/  MEMBAR.ALL.CTA ;  /* 0x0000000000007992 */ /* 0x0005ec0000008000 */
[----:B--2---:R-:W2:Y:S01]  /*5ab0*/  FENCE.VIEW.ASYNC.S ;  /* 0x00000000000073c6 */ /* 0x004ea20000000000 */
[----:B------:R-:W1:Y:S08]  /*5ac0*/  @!P1 LDC R12, c[0x0][0xb20] ;  /* 0x0002c800ff0c9b82 */ /* 0x000e700000000800 */
[----:B------:R-:W1:Y:S01]  /*5ad0*/  @!P1 LDC R7, c[0x0][0xb0c] ;  /* 0x0002c300ff079b82 */ /* 0x000e620000000800 */
[----:B--2---:R2:W-:Y:S01]  /*5ae0*/  SYNCS.ARRIVE.TRANS64.RED.A1T0 RZ, [R0+URZ], RZ ;  /* 0x000000ff00ff79a7 */ /* 0x0045e200081004ff */
[----:B---3--:R-:W-:Y:S04]  /*5af0*/  LOP3.LUT P4, RZ, R18, 0x1, RZ, 0xc0, !PT ;  /* 0x0000000112ff7812 */ /* 0x008fe8000788c0ff */
[----:B------:R-:W-:Y:S09]  /*5b00*/  P2R R71, PR, RZ, 0x10 ;  /* 0x00000010ff477803 */ /* 0x000ff20000000000 */
[----:B------:R-:W-:Y:S02]  /*5b10*/  @P4 MOV R30, R16 ;  /* 0x00000010001e4202 */ /* 0x000fe40000000f00 */
[----:B------:R-:W-:Y:S01]  /*5b20*/  @P4 LOP3.LUT R29, R17, 0xffff, RZ, 0xc0, !PT ;  /* 0x0000ffff111d4812 */ /* 0x000fe200078ec0ff */
[----:B--2-4-:R-:W-:Y:S06]  /*5b30*/  @!P0 BRA `(.L_x_104) ;  /* 0x0000000000a48947 */ /* 0x014fec0003800000 */
[----:B------:R-:W-:Y:S01]  /*5b40*/  IMAD.HI.U32 R0, R62, R25, RZ ;  /* 0x000000193e007227 */ /* 0x000fe200078e00ff */
[----:B------:R-:W-:Y:S02]  /*5b50*/  ISETP.NE.AND P0, PT, R24, 0x1, PT ;  /* 0x000000011800780c */ /* 0x000fe40003f05270 */
[----:B------:R-:W-:Y:S01]  /*5b60*/  ISETP.NE.AND P2, PT, R26, 0x1, PT ;  /* 0x000000011a00780c */ /* 0x000fe20003f45270 */
[----:B------:R-:W-:Y:S01]  /*5b70*/  IMAD.HI.U32 R4, R63, R56, RZ ;  /* 0x000000383f047227 */ /* 0x000fe200078e00ff */
[----:B------:R-:W-:Y:S02]  /*5b80*/  SHF.R.U32.HI R0, RZ, R61, R0 ;  /* 0x0000003dff007219 */ /* 0x000fe40000011600 */
[----:B------:R-:W-:Y:S01]  /*5b90*/  ISETP.NE.AND P3, PT, R28, 0x1, PT ;  /* 0x000000011c00780c */ /* 0x000fe20003f65270 */
[----:B------:R-:W-:Y:S01]  /*5ba0*/  IMAD.HI.U32 R6, R29, R25, RZ ;  /* 0x000000191d067227 */ /* 0x000fe200078e00ff */
[-C--:B------:R-:W-:Y:S02]  /*5bb0*/  SHF.R.U32.HI R4, RZ, R57.reuse, R4 ;  /* 0x00000039ff047219 */ /* 0x080fe40000011604 */
[----:B------:R-:W-:Y:S01]  /*5bc0*/  SEL R0, R62, R0, !P0 ;  /* 0x000000003e007207 */ /* 0x000fe20004000000 */
[----:B------:R-:W-:Y:S01]  /*5bd0*/  IMAD.HI.U32 R5, R30, R56, RZ ;  /* 0x000000381e057227 */ /* 0x000fe200078e00ff */
[----:B------:R-:W-:Y:S03]  /*5be0*/  SEL R4, R63, R4, !P3 ;  /* 0x000000043f047207 */ /* 0x000fe60005800000 */
[-C--:B------:R-:W-:Y:S01]  /*5bf0*/  IMAD.HI.U32 R3, R0, R22.reuse, RZ ;  /* 0x0000001600037227 */ /* 0x080fe200078e00ff */
[----:B------:R-:W-:Y:S03]  /*5c00*/  SHF.R.U32.HI R5, RZ, R57, R5 ;  /* 0x00000039ff057219 */ /* 0x000fe60000011605 */
[----:B------:R-:W-:Y:S01]  /*5c10*/  IMAD.HI.U32 R2, R4, R22, RZ ;  /* 0x0000001604027227 */ /* 0x000fe200078e00ff */
[----:B------:R-:W-:Y:S02]  /*5c20*/  @P2 SHF.R.U32.HI R0, RZ, R23, R3 ;  /* 0x00000017ff002219 */ /* 0x000fe40000011603 */
[----:B------:R-:W-:Y:S02]  /*5c30*/  SHF.R.U32.HI R3, RZ, R61, R6 ;  /* 0x0000003dff037219 */ /* 0x000fe40000011606 */
[----:B------:R-:W-:Y:S01]  /*5c40*/  @P2 SHF.R.U32.HI R4, RZ, R23, R2 ;  /* 0x00000017ff042219 */ /* 0x000fe20000011602 */
[----:B------:R-:W-:Y:S01]  /*5c50*/  IMAD R0, R26, R0, RZ ;  /* 0x000000001a007224 */ /* 0x000fe200078e02ff */
[----:B------:R-:W-:Y:S02]  /*5c60*/  SEL R3, R29, R3, !P0 ;  /* 0x000000031d037207 */ /* 0x000fe40004000000 */
[----:B------:R-:W-:Y:S01]  /*5c70*/  SEL R2, R30, R5, !P3 ;  /* 0x000000051e027207 */ /* 0x000fe20005800000 */
[----:B------:R-:W-:Y:S01]  /*5c80*/  IMAD R5, R26, R4, RZ ;  /* 0x000000041a057224 */ /* 0x000fe200078e02ff */
[C---:B------:R-:W-:Y:S01]  /*5c90*/  ISETP.GE.AND P0, PT, R3.reuse, R0, PT ;  /* 0x000000000300720c */ /* 0x040fe20003f06270 */
[C---:B------:R-:W-:Y:S03]  /*5ca0*/  IMAD.HI.U32 R0, R3.reuse, R22, RZ ;  /* 0x0000001603007227 */ /* 0x040fe600078e00ff */
[C---:B------:R-:W-:Y:S02]  /*5cb0*/  ISETP.GE.OR P0, PT, R2.reuse, R5, P0 ;  /* 0x000000050200720c */ /* 0x040fe40000706670 */
[----:B------:R-:W-:Y:S04]  /*5cc0*/  SHF.R.U32.HI R0, RZ, R23, R0 ;  /* 0x00000017ff007219 */ /* 0x000fe80000011600 */
[C---:B------:R-:W-:Y:S05]  /*5cd0*/  SEL R6, R3.reuse, R0, !P2 ;  /* 0x0000000003067207 */ /* 0x040fea0005000000 */
        /* <DEDUP_REMOVED lines=14> */
[----:B------:R-:W-:Y:S07]  /*5dc0*/  IMAD R29, R3, R24, R29 ;  /* 0x00000018031d7224 */ /* 0x000fee00078e021d */
.L_x_104:
[----:B-1----:R-:W-:Y:S01]  /*5dd0*/  @!P1 ISETP.NE.AND P0, PT, R8, 0x1, PT ;  /* 0x000000010800980c */ /* 0x002fe20003f05270 */
[----:B------:R-:W-:Y:S01]  /*5de0*/  @!P1 IMAD.HI.U32 R0, R30, R10, RZ ;  /* 0x0000000a1e009227 */ /* 0x000fe200078e00ff */
[----:B------:R-:W-:Y:S01]  /*5df0*/  @!P1 ISETP.NE.AND P2, PT, R7, 0x1, PT ;  /* 0x000000010700980c */ /* 0x000fe20003f45270 */
[----:B------:R-:W-:Y:S01]  /*5e00*/  ULOP3.LUT UP0, URZ, UR52, 0x1b0, URZ, 0xc0, !UPT ;  /* 0x000001b034ff7892 */ /* 0x000fe2000f80c0ff */
[----:B------:R-:W-:Y:S01]  /*5e10*/  R2UR UR42, R21 ;  /* 0x00000000152a72ca */ /* 0x000fe200000e0000 */
[----:B------:R-:W-:Y:S01]  /*5e20*/  @!P1 IMAD.HI.U32 R2, R29, R9, RZ ;  /* 0x000000091d029227 */ /* 0x000fe200078e00ff */
[----:B------:R-:W-:Y:S02]  /*5e30*/  @!P1 SHF.R.U32.HI R0, RZ, R11, R0 ;  /* 0x0000000bff009219 */ /* 0x000fe40000011600 */
[----:B------:R-:W-:Y:S01]  /*5e40*/  R2UR UR41, R20 ;  /* 0x00000000142972ca */ /* 0x000fe200000e0000 */
[----:B------:R-:W-:Y:S01]  /*5e50*/  VIADD R73, R73, 0x1 ;  /* 0x0000000149497836 */ /* 0x000fe20000000000 */
[----:B------:R-:W-:Y:S02]  /*5e60*/  @!P1 SHF.R.U32.HI R2, RZ, R12, R2 ;  /* 0x0000000cff029219 */ /* 0x000fe40000011602 */
[----:B------:R-:W-:Y:S02]  /*5e70*/  @!P1 SEL R3, R30, R0, !P2 ;  /* 0x000000001e039207 */ /* 0x000fe40005000000 */
[----:B------:R-:W-:Y:S02]  /*5e80*/  @!P1 SEL R2, R29, R2, !P0 ;  /* 0x000000021d029207 */ /* 0x000fe40004000000 */
[----:B------:R-:W-:Y:S01]  /*5e90*/  @P4 SHF.R.U32.HI R66, RZ, 0x10, R17 ;  /* 0x00000010ff424819 */ /* 0x000fe20000011611 */
[----:B------:R-:W-:Y:S02]  /*5ea0*/  USHF.L.U32 UR42, UR42, 0x6, URZ ;  /* 0x000000062a2a7899 */ /* 0x000fe400080006ff */
[----:B------:R-:W-:Y:S02]  /*5eb0*/  @!P1 IMAD.IADD R0, R2, 0x1, -R3 ;  /* 0x0000000102009824 */ /* 0x000fe400078e0a03 */
[----:B------:R-:W-:Y:S01]  /*5ec0*/  @!P1 IMAD.IADD R2, R3, 0x1, -R2 ;  /* 0x0000000103029824 */ /* 0x000fe200078e0a02 */
[----:B------:R-:W-:Y:S01]  /*5ed0*/  USHF.L.U32 UR41, UR41, 0x6, URZ ;  /* 0x0000000629297899 */ /* 0x000fe200080006ff */
[----:B------:R-:W-:Y:S02]  /*5ee0*/  @!P1 IMAD R30, R0, R7, R30 ;  /* 0x00000007001e9224 */ /* 0x000fe400078e021e */
[----:B------:R-:W-:Y:S01]  /*5ef0*/  @!P1 IMAD R29, R2, R8, R29 ;  /* 0x00000008021d9224 */ /* 0x000fe200078e021d */
[----:B------:R-:W-:Y:S08]  /*5f00*/  BRA.U !UP0, `(.L_x_105) ;  /* 0x00000001087c7547 */ /* 0x000ff0000b800000 */
[----:B------:R-:W1:Y:S01]  /*5f10*/  LDCU.64 UR8, c[0x4][0x80] ;  /* 0x01001000ff0877ac */ /* 0x000e620008000a00 */
[----:B------:R-:W-:Y:S01]  /*5f20*/  MOV R2, 0x0 ;  /* 0x0000000000027802 */ /* 0x000fe20000000f00 */
[----:B------:R-:W-:Y:S02]  /*5f30*/  HFMA2 R12, -RZ, RZ, 0, 5.9604644775390625e-08 ;  /* 0x00000001ff0c7431 */ /* 0x000fe400000001ff */
[----:B------:R-:W-:Y:S01]  /*5f40*/  IMAD.MOV.U32 R8, RZ, RZ, 0x70 ;  /* 0x00000070ff087424 */ /* 0x000fe200078e00ff */
[----:B------:R2:W3:Y:S01]  /*5f50*/  LDC.64 R14, c[0x4][R2] ;  /* 0x01000000020e7b82 */ /* 0x0004e20000000a00 */
[----:B------:R-:W4:Y:S01]  /*5f60*/  LDCU.64 UR6, c[0x4][0x88] ;  /* 0x01001100ff0677ac */ /* 0x000f220008000a00 */
[----:B------:R-:W-:Y:S01]  /*5f70*/  IMAD.MOV.U32 R13, RZ, RZ, RZ ;  /* 0x000000ffff0d7224 */ /* 0x000fe200078e00ff */
[----:B------:R-:W2:Y:S01]  /*5f80*/  LDCU.64 UR4, c[0x4][0x8] ;  /* 0x01000100ff0477ac */ /* 0x000ea20008000a00 */
[----:B-1----:R-:W-:Y:S01]  /*5f90*/  MOV R5, UR9 ;  /* 0x0000000900057c02 */ /* 0x002fe20008000f00 */
[----:B------:R-:W-:Y:S01]  /*5fa0*/  IMAD.U32 R4, RZ, RZ, UR8 ;  /* 0x00000008ff047e24 */ /* 0x000fe2000f8e00ff */
[----:B----4-:R-:W-:Y:S01]  /*5fb0*/  MOV R7, UR7 ;  /* 0x0000000700077c02 */ /* 0x010fe20008000f00 */
[----:B------:R-:W-:Y:S01]  /*5fc0*/  IMAD.U32 R6, RZ, RZ, UR6 ;  /* 0x00000006ff067e24 */ /* 0x000fe2000f8e00ff */
[----:B--2---:R-:W-:Y:S01]  /*5fd0*/  MOV R11, UR5 ;  /* 0x00000005000b7c02 */ /* 0x004fe20008000f00 */
[----:B------:R-:W-:Y:S02]  /*5fe0*/  IMAD.U32 R10, RZ, RZ, UR4 ;  /* 0x00000004ff0a7e24 */ /* 0x000fe4000f8e00ff */
[----:B------:R-:W-:Y:S07]  /*5ff0*/  LEPC R20, `(.L_x_106) ;  /* 0x000000001014794e */ /* 0x000fee0000000000 */
[----:B---3-5:R-:W-:Y:S05]  /*6000*/  CALL.ABS.NOINC R14 ;  /* 0x000000000e007343 */ /* 0x028fea0003c00000 */
.L_x_106:
[----:B------:R-:W1:Y:S01]  /*6010*/  LDCU.64 UR8, c[0x4][0x80] ;  /* 0x01001000ff0877ac */ /* 0x000e620008000a00 */
[----:B------:R-:W2:Y:S01]  /*6020*/  LDC.64 R2, c[0x4][R2] ;  /* 0x0100000002027b82 */ /* 0x000ea20000000a00 */
[----:B------:R-:W-:Y:S02]  /*6030*/  HFMA2 R12, -RZ, RZ, 0, 5.9604644775390625e-08 ;  /* 0x00000001ff0c7431 */ /* 0x000fe400000001ff */
[----:B------:R-:W-:Y:S02]  /*6040*/  IMAD.MOV.U32 R8, RZ, RZ, 0x70 ;  /* 0x00000070ff087424 */ /* 0x000fe400078e00ff */
[----:B------:R-:W-:Y:S01]  /*6050*/  IMAD.MOV.U32 R13, RZ, RZ, RZ ;  /* 0x000000ffff0d7224 */ /* 0x000fe200078e00ff */
[----:B------:R-:W3:Y:S01]  /*6060*/  LDCU.64 UR6, c[0x4][0x88] ;  /* 0x01001100ff0677ac */ /* 0x000ee20008000a00 */
[----:B------:R-:W4:Y:S01]  /*6070*/  LDCU.64 UR4, c[0x4][0x8] ;  /* 0x01000100ff0477ac */ /* 0x000f220008000a00 */
[----:B-1----:R-:W-:Y:S02]  /*6080*/  MOV R4, UR8 ;  /* 0x0000000800047c02 */ /* 0x002fe40008000f00 */
[----:B------:R-:W-:Y:S02]  /*6090*/  MOV R5, UR9 ;  /* 0x0000000900057c02 */ /* 0x000fe40008000f00 */
[----:B---3--:R-:W-:Y:S01]  /*60a0*/  MOV R7, UR7 ;  /* 0x0000000700077c02 */ /* 0x008fe20008000f00 */
[----:B------:R-:W-:Y:S01]  /*60b0*/  IMAD.U32 R6, RZ, RZ, UR6 ;  /* 0x00000006ff067e24 */ /* 0x000fe2000f8e00ff */
[----:B----4-:R-:W-:Y:S01]  /*60c0*/  MOV R11, UR5 ;  /* 0x00000005000b7c02 */ /* 0x010fe20008000f00 */
[----:B------:R-:W-:Y:S02]  /*60d0*/  IMAD.U32 R10, RZ, RZ, UR4 ;  /* 0x00000004ff0a7e24 */ /* 0x000fe4000f8e00ff */
[----:B------:R-:W-:Y:S07]  /*60e0*/  LEPC R20, `(.L_x_105) ;  /* 0x000000001014794e */ /* 0x000fee0000000000 */
[----:B--2---:R-:W-:Y:S05]  /*60f0*/  CALL.ABS.NOINC R2 ;  /* 0x0000000002007343 */ /* 0x004fea0003c00000 */
.L_x_105:
[----:B------:R-:W-:Y:S01]  /*6100*/  ISETP.NE.U32.AND P4, PT, R54, RZ, PT ;  /* 0x000000ff3600720c */ /* 0x000fe20003f85070 */
[----:B------:R-:W-:Y:S01]  /*6110*/  UISETP.NE.AND UP2, UPT, UR53, URZ, UPT ;  /* 0x000000ff3500728c */ /* 0x000fe2000bf45270 */
[----:B------:R-:W-:Y:S01]  /*6120*/  ISETP.NE.U32.AND P2, PT, RZ, UR38, PT ;  /* 0x00000026ff007c0c */ /* 0x000fe2000bf45070 */
[----:B------:R-:W-:Y:S01]  /*6130*/  UISETP.NE.U32.AND UP1, UPT, UR44, URZ, UPT ;  /* 0x000000ff2c00728c */ /* 0x000fe2000bf25070 */
[----:B------:R-:W-:Y:S01]  /*6140*/  ISETP.NE.AND.EX P4, PT, R55, RZ, PT, P4 ;  /* 0x000000ff3700720c */ /* 0x000fe20003f85340 */
[----:B------:R-:W-:Y:S01]  /*6150*/  UPLOP3.LUT UP0, UPT, UPT, UPT, UPT, 0x40, 0x4 ;  /* 0x000000000004789c */ /* 0x000fe20003f0e870 */
[----:B------:R-:W-:Y:S01]  /*6160*/  ISETP.NE.AND.EX P2, PT, RZ, UR39, PT, P2 ;  /* 0x00000027ff007c0c */ /* 0x000fe2000bf45320 */
[----:B------:R-:W-:Y:S01]  /*6170*/  UISETP.NE.AND.EX UP1, UPT, UR45, URZ, UPT, UP1 ;  /* 0x000000ff2d00728c */ /* 0x000fe2000bf25310 */
[----:B------:R-:W-:Y:S04]  /*6180*/  PLOP3.LUT P1, PT, PT, PT, UP2, 0x80, 0x8 ;  /* 0x000000000008781c */ /* 0x000fe80003f2f028 */
[----:B------:R-:W-:Y:S06]  /*6190*/  @UP2 UPLOP3.LUT UP0, UPT, UPT, UPT, UP1, 0x80, 0x8 ;  /* 0x000000000008289c */ /* 0x000fec0003f0f010 */
[----:B------:R-:W-:Y:S01]  /*61a0*/  PLOP3.LUT P0, PT, PT, PT, UP0, 0x80, 0x8 ;  /* 0x000000000008781c */ /* 0x000fe20003f0f008 */
[----:B------:R-:W-:Y:S01]  /*61b0*/  @!UPT UIADD3 URZ, UPT, UPT, URZ, URZ, URZ ;  /* 0x000000fffffff290 */ /* 0x000fe2000fffe0ff */
[----:B------:R-:W-:Y:S11]  /*61c0*/  BRA.U !UP1, `(.L_x_107) ;  /* 0x0000000109387547 */ /* 0x000ff6000b800000 */
[----:B------:R-:W-:Y:S01]  /*61d0*/  UISETP.NE.U32.AND UP0, UPT, UR38, URZ, UPT ;  /* 0x000000ff2600728c */ /* 0x000fe2000bf05070 */
[----:B------:R-:W-:Y:S02]  /*61e0*/  HFMA2 R0, -RZ, RZ, 0, 5.9604644775390625e-08 ;  /* 0x00000001ff007431 */ /* 0x000fe400000001ff */
[----:B------:R-:W-:Y:S01]  /*61f0*/  IMAD.MOV.U32 R60, RZ, RZ, 0x1 ;  /* 0x00000001ff3c7424 */ /* 0x000fe200078e00ff */
[----:B------:R-:W-:Y:S06]  /*6200*/  UISETP.NE.AND.EX UP0, UPT, UR39, URZ, UPT, UP0 ;  /* 0x000000ff2700728c */ /* 0x000fec000bf05300 */
[----:B------:R-:W-:Y:S05]  /*6210*/  PLOP3.LUT P3, PT, PT, PT, UP0, 0x80, 0x8 ;  /* 0x000000000008781c */ /* 0x000fea0003f6f008 */
[----:B------:R-:W1:Y:S01]  /*6220*/  @UP0 LDCU.64 UR6, c[0x0][0x888] ;  /* 0x00011100ff0607ac */ /* 0x000e620008000a00 */
[----:B------:R-:W-:Y:S07]  /*6230*/  @UP0 UIMAD UR4, UR36, UR44, URZ ;  /* 0x0000002c240402a4 */ /* 0x000fee000f8e02ff */
[----:B------:R-:W-:Y:S01]  /*6240*/  @!P3 PRMT R60, R0, 0x7610, R60 ;  /* 0x00007610003cb816 */ /* 0x000fe2000000003c */
[----:B-1----:R-:W-:Y:S03]  /*6250*/  @UP0 UIMAD.WIDE UR6, UR4, 0x4, UR6 ;  /* 0x00000004040608a5 */ /* 0x002fe6000f8e0206 */
[----:B------:R-:W1:Y:S03]  /*6260*/  @!UP0 LDCU UR4, c[0x0][0x880] ;  /* 0x00011000ff0487ac */ /* 0x000e660008000800 */
[----:B------:R-:W-:Y:S01]  /*6270*/  IMAD.U32 R2, RZ, RZ, UR6 ;  /* 0x00000006ff027e24 */ /* 0x000fe2000f8e00ff */
[----:B------:R-:W-:Y:S05]  /*6280*/  MOV R3, UR7 ;  /* 0x0000000700037c02 */ /* 0x000fea0008000f00 */
[----:B-----5:R2:W5:Y:S02]  /*6290*/  @P3 LDG.E R35, desc[UR46][R2.64] ;  /* 0x0000002e02233981 */ /* 0x020564000c1e1900 */
[----:B-12---:R-:W-:Y:S02]  /*62a0*/  @!P3 IMAD.U32 R35, RZ, RZ, UR4 ;  /* 0x00000004ff23be24 */ /* 0x006fe4000f8e00ff */
.L_x_107:
[----:B------:R-:W-:Y:S05]  /*62b0*/  @!P4 BRA `(.L_x_108) ;  /* 0x000000000020c947 */ /* 0x000fea0003800000 */
[----:B------:R-:W-:Y:S04]  /*62c0*/  ISETP.NE.U32.AND P3, PT, R52, RZ, PT ;  /* 0x000000ff3400720c */ /* 0x000fe80003f65070 */
[----:B------:R-:W-:Y:S11]  /*62d0*/  ISETP.NE.AND.EX P3, PT, R53, RZ, PT, P3 ;  /* 0x000000ff3500720c */ /* 0x000ff60003f65330 */
[----:B------:R-:W-:Y:S02]  /*62e0*/  @!UPT UIADD3 URZ, UPT, UPT, URZ, URZ, URZ ;  /* 0x000000fffffff290 */ /* 0x000fe4000fffe0ff */
[----:B------:R-:W1:Y:S01]  /*62f0*/  @P3 LDC.64 R2, c[0x0][0x8a8] ;  /* 0x00022a00ff023b82 */ /* 0x000e620000000a00 */
[----:B------:R-:W-:Y:S04]  /*6300*/  @P3 IMAD R0, R54, UR36, RZ ;  /* 0x0000002436003c24 */ /* 0x000fe8000f8e02ff */
[----:B-1----:R-:W-:Y:S05]  /*6310*/  @P3 IMAD.WIDE R2, R0, 0x4, R2 ;  /* 0x0000000400023825 */ /* 0x002fea00078e0202 */
[----:B-----5:R1:W5:Y:S02]  /*6320*/  @P3 LDG.E R33, desc[UR46][R2.64] ;  /* 0x0000002e02213981 */ /* 0x020364000c1e1900 */
[----:B-1----:R-:W2:Y:S02]  /*6330*/  @!P3 LDC R33, c[0x0][0x8a0] ;  /* 0x00022800ff21bb82 */ /* 0x002ea40000000800 */
.L_x_108:
[----:B-----5:R-:W-:Y:S01]  /*6340*/  FSETP.NEU.AND P3, PT, R35, RZ, PT ;  /* 0x000000ff2300720b */ /* 0x020fe20003f6d000 */
[----:B------:R-:W-:Y:S01]  /*6350*/  IMAD.U32 R2, RZ, RZ, UR56 ;  /* 0x00000038ff027e24 */ /* 0x000fe2000f8e00ff */
[----:B------:R-:W-:Y:S01]  /*6360*/  SEL R5, RZ, 0xffffffff, P2 ;  /* 0xffffffffff057807 */ /* 0x000fe20001000000 */
[----:B------:R-:W-:Y:S01]  /*6370*/  ULOP3.LUT UR4, UR51, 0x1, URZ, 0x3c, !UPT ;  /* 0x0000000133047892 */ /* 0x000fe2000f8e3cff */
[----:B------:R-:W-:Y:S01]  /*6380*/  @P1 LOP3.LUT P2, RZ, R60, 0xff, RZ, 0xc0, !PT ;  /* 0x000000ff3cff1812 */ /* 0x000fe2000784c0ff */
[----:B------:R-:W-:Y:S01]  /*6390*/  BSSY B1, `(.L_x_109) ;  /* 0x000003d000017945 */ /* 0x000fe20003800000 */
[----:B------:R-:W-:Y:S01]  /*63a0*/  @P1 SEL R0, RZ, 0xffffffff, P3 ;  /* 0xffffffffff001807 */ /* 0x000fe20001800000 */
[----:B------:R-:W-:Y:S01]  /*63b0*/  IMAD.MOV.U32 R47, RZ, RZ, 0x1 ;  /* 0x00000001ff2f7424 */ /* 0x000fe200078e00ff */
[----:B------:R-:W-:Y:S01]  /*63c0*/  LEA R2, R2, UR48, 0x3 ;  /* 0x0000003002027c11 */ /* 0x000fe2000f8e18ff */
[----:B------:R-:W-:Y:S01]  /*63d0*/  IMAD.U32 R45, RZ, RZ, UR4 ;  /* 0x00000004ff2d7e24 */ /* 0x000fe2000f8e00ff */
[----:B------:R-:W-:Y:S01]  /*63e0*/  @P0 SEL R0, R5, R0, !P2 ;  /* 0x0000000005000207 */ /* 0x000fe20005000000 */
[----:B------:R-:W-:Y:S01]  /*63f0*/  IMAD.U32 R46, RZ, RZ, UR56 ;  /* 0x00000038ff2e7e24 */ /* 0x000fe2000f8e00ff */
[C---:B------:R-:W-:Y:S02]  /*6400*/  LEA R44, R31.reuse, UR48, 0x3 ;  /* 0x000000301f2c7c11 */ /* 0x040fe4000f8e18ff */
[----:B------:R-:W-:Y:S02]  /*6410*/  CS2R R50, SRZ ;  /* 0x0000000000327805 */ /* 0x000fe4000001ff00 */
[----:B------:R-:W-:Y:S02]  /*6420*/  @P1 LOP3.LUT R0, R0, 0x1, RZ, 0xc0, !PT ;  /* 0x0000000100001812 */ /* 0x000fe400078ec0ff */
[----:B------:R-:W-:Y:S02]  /*6430*/  CS2R R48, SRZ ;  /* 0x0000000000307805 */ /* 0x000fe4000001ff00 */
[----:B------:R-:W-:Y:S02]  /*6440*/  SHF.L.U32 R3, R68, 0x1f, RZ ;  /* 0x0000001f44037819 */ /* 0x000fe400000006ff */
[----:B------:R-:W-:Y:S02]  /*6450*/  CS2R R42, SRZ ;  /* 0x00000000002a7805 */ /* 0x000fe4000001ff00 */
[----:B------:R-:W-:Y:S02]  /*6460*/  ISETP.NE.U32.OR P5, PT, R0, 0x1, !P1 ;  /* 0x000000010000780c */ /* 0x000fe40004fa5470 */
[----:B------:R-:W-:Y:S02]  /*6470*/  CS2R R40, SRZ ;  /* 0x0000000000287805 */ /* 0x000fe4000001ff00 */
[----:B------:R-:W-:Y:S02]  /*6480*/  PLOP3.LUT P2, PT, PT, PT, UP1, 0x80, 0x8 ;  /* 0x000000000008781c */ /* 0x000fe40003f4f018 */
[----:B------:R-:W-:Y:S02]  /*6490*/  LEA.HI R34, R31, R31, RZ, 0x1 ;  /* 0x0000001f1f227211 */ /* 0x000fe400078f08ff */
[----:B------:R-:W-:Y:S02]  /*64a0*/  LOP3.LUT P4, R72, R60, 0xff, RZ, 0xc0, !PT ;  /* 0x000000ff3c487812 */ /* 0x000fe4000788c0ff */
[----:B------:R-:W-:Y:S02]  /*64b0*/  SEL R4, RZ, 0xffffffff, P3 ;  /* 0xffffffffff047807 */ /* 0x000fe40001800000 */
[----:B------:R-:W-:Y:S02]  /*64c0*/  P2R R74, PR, RZ, 0x20 ;  /* 0x00000020ff4a7803 */ /* 0x000fe40000000000 */
[----:B------:R-:W-:Y:S03]  /*64d0*/  @P5 SHF.L.U32 R0, R45, 0x1f, RZ ;  /* 0x0000001f2d005819 */ /* 0x000fe600000006ff */
[----:B------:R-:W-:Y:S01]  /*64e0*/  @P2 SEL R4, R5, R4, !P4 ;  /* 0x0000000405042207 */ /* 0x000fe20006000000 */
[----:B------:R1:W3:Y:S03]  /*64f0*/  @P5 SYNCS.PHASECHK.TRANS64.TRYWAIT P1, [R2+URZ+0x1a0], R0 ;  /* 0x0001a000020055a7 */ /* 0x0002e600080211ff */
[----:B------:R-:W-:Y:S04]  /*6500*/  LOP3.LUT R4, R4, 0x1, RZ, 0xc0, !PT ;  /* 0x0000000104047812 */ /* 0x000fe800078ec0ff */
[----:B------:R-:W-:Y:S04]  /*6510*/  ISETP.NE.U32.AND P2, PT, R4, 0x1, PT ;  /* 0x000000010400780c */ /* 0x000fe80003f45070 */
[----:B------:R-:W-:Y:S01]  /*6520*/  P2R R76, PR, RZ, 0x4 ;  /* 0x00000004ff4c7803 */ /* 0x000fe20000000000 */
[----:B------:R4:W2:Y:S01]  /*6530*/  SYNCS.PHASECHK.TRANS64.TRYWAIT P0, [R44+URZ+0x200], R3 ;  /* 0x000200032c0075a7 */ /* 0x0008a200080011ff */
[C---:B-1----:R-:W-:Y:S01]  /*6540*/  IMAD.SHL.U32 R0, R34.reuse, 0x20, RZ ;  /* 0x0000002022007824 */ /* 0x042fe200078e00ff */
[----:B------:R-:W-:Y:S04]  /*6550*/  LOP3.LUT R34, R34, 0xffe, RZ, 0xc0, !PT ;  /* 0x00000ffe22227812 */ /* 0x000fe800078ec0ff */
[----:B------:R-:W-:Y:S01]  /*6560*/  LOP3.LUT R0, R0, 0xffffffc0, RZ, 0xc0, !PT ;  /* 0xffffffc000007812 */ /* 0x000fe200078ec0ff */
[----:B------:R-:W-:Y:S04]  /*6570*/  IMAD.IADD R34, R31, 0x1, -R34 ;  /* 0x000000011f227824 */ /* 0x000fe800078e0a22 */
[----:B------:R-:W-:Y:S04]  /*6580*/  IMAD.IADD R0, R32, 0x1, R0 ;  /* 0x0000000120007824 */ /* 0x000fe800078e0200 */
[----:B------:R-:W-:Y:S01]  /*6590*/  IMAD R34, R34, 0x100000, R0 ;  /* 0x0010000022227824 */ /* 0x000fe200078e0200 */
[----:B---3--:R-:W-:Y:S01]  /*65a0*/  @P5 SEL R47, RZ, 0x1, !P1 ;  /* 0x00000001ff2f5807 */ /* 0x008fe20004800000 */
[----:B----4-:R-:W-:Y:S06]  /*65b0*/  @!P5 BRA `(.L_x_110) ;  /* 0x000000000068d947 */ /* 0x010fec0003800000 */
[----:B------:R-:W-:Y:S01]  /*65c0*/  HFMA2 R43, -RZ, RZ, 0, 0 ;  /* 0x00000000ff2b7431 */ /* 0x000fe200000001ff */
[----:B------:R-:W-:Y:S01]  /*65d0*/  ISETP.NE.AND P1, PT, R47, RZ, PT ;  /* 0x000000ff2f00720c */ /* 0x000fe20003f25270 */
[----:B------:R-:W-:Y:S01]  /*65e0*/  IMAD.U32 R0, RZ, RZ, UR56 ;  /* 0x00000038ff007e24 */ /* 0x000fe2000f8e00ff */
[----:B------:R-:W-:Y:S11]  /*65f0*/  BSSY B0, `(.L_x_111) ;  /* 0x0000005000007945 */ /* 0x000ff60003800000 */
[----:B------:R-:W-:Y:S05]  /*6600*/  @P1 BRA `(.L_x_112) ;  /* 0x00000000000c1947 */ /* 0x000fea0003800000 */
[----:B------:R-:W-:Y:S04]  /*6610*/  SHF.L.U32 R4, R45, 0x1f, RZ ;  /* 0x0000001f2d047819 */ /* 0x000fe800000006ff */
[----:B------:R-:W1:Y:S02]  /*6620*/  SYNCS.PHASECHK.TRANS64.TRYWAIT P1, [R2+URZ+0x1a0], R4 ;  /* 0x0001a004020075a7 */ /* 0x000e6400080211ff */
[----:B-1----:R-:W-:Y:S05]  /*6630*/  @!P1 BRA `(.L_x_113) ;  /* 0x0000002400ac9947 */ /* 0x002fea0003800000 */
.L_x_112:
[----:B------:R-:W-:Y:S05]  /*6640*/  BSYNC B0 ;  /* 0x0000000000007941 */ /* 0x000fea0003800000 */
.L_x_111:
[----:B------:R-:W-:Y:S01]  /*6650*/  ISETP.NE.AND P1, PT, R76, RZ, PT ;  /* 0x000000ff4c00720c */ /* 0x000fe20003f25270 */
[----:B------:R-:W-:Y:S01]  /*6660*/  IMAD.MOV.U32 R42, RZ, RZ, RZ ;  /* 0x000000ffff2a7224 */ /* 0x000fe200078e00ff */
[----:B------:R-:W-:Y:S02]  /*6670*/  CS2R R40, SRZ ;  /* 0x0000000000287805 */ /* 0x000fe4000001ff00 */
[----:B------:R-:W-:Y:S02]  /*6680*/  CS2R R50, SRZ ;  /* 0x0000000000327805 */ /* 0x000fe4000001ff00 */
[----:B------:R-:W-:Y:S07]  /*6690*/  CS2R R48, SRZ ;  /* 0x0000000000307805 */ /* 0x000fee000001ff00 */
[----:B-1----:R-:W-:Y:S01]  /*66a0*/  @P1 IMAD R2, R0, 0x800, R64 ;  /* 0x0000080000021824 */ /* 0x002fe200078e0240 */
[----:B------:R-:W-:Y:S05]  /*66b0*/  @P1 WARPSYNC.ALL ;  /* 0x0000000000001948 */ /* 0x000fea0003800000 */
[----:B------:R-:W-:Y:S01]  /*66c0*/  @P1 LEA R2, R2, UR48, 0x1 ;  /* 0x0000003002021c11 */ /* 0x000fe2000f8e08ff */
[----:B------:R-:W-:Y:S04]  /*66d0*/  UIADD3 UR5, UPT, UPT, UR56, 0x1, URZ ;  /* 0x0000000138057890 */ /* 0x000fe8000fffe0ff */
[----:B------:R1:W3:Y:S01]  /*66e0*/  @P1 LDSM.16.M88.4 R40, [R2+0x400] ;  /* 0x000400000228183b */ /* 0x0002e20000000200 */
[----:B------:R-:W-:Y:S01]  /*66f0*/  UISETP.NE.AND UP0, UPT, UR5, 0x3, UPT ;  /* 0x000000030500788c */ /* 0x000fe2000bf05270 */
[----:B------:R-:W-:Y:S03]  /*6700*/  @P1 IMAD R0, R69, 0x2, R2 ;  /* 0x0000000245001824 */ /* 0x000fe600078e0202 */
[----:B------:R-:W-:Y:S02]  /*6710*/  USEL UR4, URZ, 0x1, UP0 ;  /* 0x00000001ff047887 */ /* 0x000fe40008000000 */
[----:B------:R1:W4:Y:S01]  /*6720*/  @P1 LDSM.16.M88.4 R48, [R0+0x400] ;  /* 0x000400000030183b */ /* 0x0003220000000200 */
[----:B------:R-:W-:Y:S03]  /*6730*/  USEL UR5, UR5, URZ, UP0 ;  /* 0x000000ff05057287 */ /* 0x000fe60008000000 */
[----:B------:R-:W-:Y:S03]  /*6740*/  LOP3.LUT R45, R45, UR4, RZ, 0x3c, !PT ;  /* 0x000000042d2d7c12 */ /* 0x000fe6000f8e3cff */
[----:B------:R-:W-:Y:S02]  /*6750*/  IMAD.U32 R46, RZ, RZ, UR5 ;  /* 0x00000005ff2e7e24 */ /* 0x000fe4000f8e00ff */
.L_x_110:
[----:B------:R-:W-:Y:S05]  /*6760*/  BSYNC B1 ;  /* 0x0000000000017941 */ /* 0x000fea0003800000 */
.L_x_109:
[----:B-1----:R-:W-:Y:S04]  /*6770*/  SHF.R.U32.HI R0, RZ, 0x15, R34 ;  /* 0x00000015ff007819 */ /* 0x002fe80000011622 */
[----:B------:R-:W-:Y:S01]  /*6780*/  LOP3.LUT P1, RZ, R0, 0x3, R65, 0x48, !PT ;  /* 0x0000000300ff7812 */ /* 0x000fe20007824841 */
[----:B------:R-:W-:Y:S01]  /*6790*/  @!UPT UIADD3 URZ, UPT, UPT, URZ, URZ, URZ ;  /* 0x000000fffffff290 */ /* 0x000fe2000fffe0ff */
[----:B--2---:R-:W-:Y:S11]  /*67a0*/  @P0 BRA `(.L_x_114) ;  /* 0x0000000000080947 */ /* 0x004ff60003800000 */
[----:B------:R-:W1:Y:S02]  /*67b0*/  SYNCS.PHASECHK.TRANS64.TRYWAIT P0, [R44+URZ+0x200], R3 ;  /* 0x000200032c0075a7 */ /* 0x000e6400080011ff */
[----:B-1----:R-:W-:Y:S05]  /*67c0*/  @!P0 BRA `(.L_x_115) ;  /* 0x00000024005c8947 */ /* 0x002fea0003800000 */
.L_x_114:
[----:B------:R-:W-:Y:S05]  /*67d0*/  @!P1 BRA `(.L_x_116) ;  /* 0x0000000000409947 */ /* 0x000fea0003800000 */
[----:B------:R-:W2:Y:S01]  /*67e0*/  LDCU.64 UR8, c[0x4][0x70] ;  /* 0x01000e00ff0877ac */ /* 0x000ea20008000a00 */
[----:B-1----:R-:W-:Y:S01]  /*67f0*/  MOV R3, 0x0 ;  /* 0x0000000000037802 */ /* 0x002fe20000000f00 */
[----:B------:R-:W-:Y:S02]  /*6800*/  HFMA2 R12, -RZ, RZ, 0, 5.9604644775390625e-08 ;  /* 0x00000001ff0c7431 */ /* 0x000fe400000001ff */
[----:B------:R-:W-:Y:S02]  /*6810*/  IMAD.MOV.U32 R8, RZ, RZ, 0x192 ;  /* 0x00000192ff087424 */ /* 0x000fe400078e00ff */
[----:B------:R-:W-:Y:S01]  /*6820*/  IMAD.MOV.U32 R13, RZ, RZ, RZ ;  /* 0x000000ffff0d7224 */ /* 0x000fe200078e00ff */
[----:B------:R-:W1:Y:S01]  /*6830*/  LDCU.64 UR6, c[0x4][0x78] ;  /* 0x01000f00ff0677ac */ /* 0x000e620008000a00 */
[----:B------:R-:W3:Y:S01]  /*6840*/  LDC.64 R2, c[0x4][R3] ;  /* 0x0100000003027b82 */ /* 0x000ee20000000a00 */
[----:B------:R-:W5:Y:S01]  /*6850*/  LDCU.64 UR4, c[0x4][0x10] ;  /* 0x01000200ff0477ac */ /* 0x000f620008000a00 */
[----:B--2---:R-:W-:Y:S01]  /*6860*/  MOV R5, UR9 ;  /* 0x0000000900057c02 */ /* 0x004fe20008000f00 */
[----:B------:R-:W-:Y:S01]  /*6870*/  IMAD.U32 R4, RZ, RZ, UR8 ;  /* 0x00000008ff047e24 */ /* 0x000fe2000f8e00ff */
[----:B-1----:R-:W-:Y:S01]  /*6880*/  MOV R7, UR7 ;  /* 0x0000000700077c02 */ /* 0x002fe20008000f00 */
[----:B------:R-:W-:Y:S01]  /*6890*/  IMAD.U32 R6, RZ, RZ, UR6 ;  /* 0x00000006ff067e24 */ /* 0x000fe2000f8e00ff */
[----:B-----5:R-:W-:Y:S01]  /*68a0*/  MOV R11, UR5 ;  /* 0x00000005000b7c02 */ /* 0x020fe20008000f00 */
[----:B------:R-:W-:Y:S02]  /*68b0*/  IMAD.U32 R10, RZ, RZ, UR4 ;  /* 0x00000004ff0a7e24 */ /* 0x000fe4000f8e00ff */
[----:B------:R-:W-:Y:S07]  /*68c0*/  LEPC R20, `(.L_x_116) ;  /* 0x000000001014794e */ /* 0x000fee0000000000 */
[----:B---34-:R-:W-:Y:S05]  /*68d0*/  CALL.ABS.NOINC R2 ;  /* 0x0000000002007343 */ /* 0x018fea0003c00000 */
.L_x_116:
[----:B-1-3--:R-:W-:Y:S01]  /*68e0*/  SHF.L.U32 R3, R40, 0x10, RZ ;  /* 0x0000001028037819 */ /* 0x00afe200000006ff */
[----:B------:R-:W-:Y:S05]  /*68f0*/  WARPSYNC.ALL ;  /* 0x0000000000007948 */ /* 0x000fea0003800000 */
[----:B------:R-:W-:Y:S01]  /*6900*/  R2UR UR4, R34 ;  /* 0x00000000220472ca */ /* 0x000fe200000e0000 */
[----:B------:R-:W-:Y:S01]  /*6910*/  BSSY.RECONVERGENT B0, `(.L_x_117) ;  /* 0x0000050000007945 */ /* 0x000fe20003800200 */
[----:B------:R-:W-:Y:S02]  /*6920*/  SHF.L.U32 R20, R42, 0x10, RZ ;  /* 0x000000102a147819 */ /* 0x000fe400000006ff */
[----:B------:R-:W-:Y:S02]  /*6930*/  SHF.L.U32 R75, R69, 0x1, RZ ;  /* 0x00000001454b7819 */ /* 0x000fe400000006ff */
[----:B------:R-:W-:Y:S07]  /*6940*/  ISETP.NE.AND P0, PT, R70, RZ, PT ;  /* 0x000000ff4600720c */ /* 0x000fee0003f05270 */
[----:B------:R-:W1:Y:S02]  /*6950*/  LDTM.16dp256bit.x4 R4, tmem[UR4] ;  /* 0x00000004000479ee */ /* 0x000e640008120000 */
[C---:B-1----:R-:W-:Y:S01]  /*6960*/  FMUL R0, R33.reuse, R4 ;  /* 0x0000000421007220 */ /* 0x042fe20000400000 */
[----:B------:R-:W-:Y:S01]  /*6970*/  LOP3.LUT R4, R40, 0xffff0000, RZ, 0xc0, !PT ;  /* 0xffff000028047812 */ /* 0x000fe200078ec0ff */
[----:B------:R-:W-:Y:S01]  /*6980*/  FMUL R2, R33, R5 ;  /* 0x0000000521027220 */ /* 0x000fe20000400000 */
[----:B------:R-:W-:Y:S01]  /*6990*/  SHF.L.U32 R5, R41, 0x10, RZ ;  /* 0x0000001029057819 */ /* 0x000fe200000006ff */
[----:B------:R-:W-:Y:S01]  /*69a0*/  FFMA R0, R35, R3, R0 ;  /* 0x0000000323007223 */ /* 0x000fe20000000000 */
[----:B------:R-:W-:Y:S01]  /*69b0*/  FMUL R3, R33, R6 ;  /* 0x0000000621037220 */ /* 0x000fe20000400000 */
[----:B------:R-:W-:Y:S01]  /*69c0*/  LOP3.LUT R6, R41, 0xffff0000, RZ, 0xc0, !PT ;  /* 0xffff000029067812 */ /* 0x000fe200078ec0ff */
[----:B------:R-:W-:Y:S01]  /*69d0*/  FFMA R2, R35, R4, R2 ;  /* 0x0000000423027223 */ /* 0x000fe20000000002 */
[----:B------:R-:W-:Y:S01]  /*69e0*/  FMUL R7, R33, R7 ;  /* 0x0000000721077220 */ /* 0x000fe20000400000 */
[----:B------:R-:W-:Y:S01]  /*69f0*/  FFMA R3, R35, R5, R3 ;  /* 0x0000000523037223 */ /* 0x000fe20000000003 */
[C---:B------:R-:W-:Y:S01]  /*6a00*/  FMUL R4, R33.reuse, R8 ;  /* 0x0000000821047220 */ /* 0x040fe20000400000 */
[----:B------:R-:W-:Y:S01]  /*6a10*/  FMUL R5, R33, R9 ;  /* 0x0000000921057220 */ /* 0x000fe20000400000 */
[----:B------:R-:W-:Y:S01]  /*6a20*/  F2FP.BF16.F32.PACK_AB R36, R2, R0 ;  /* 0x000000000224723e */ /* 0x000fe200000010ff */
[C---:B------:R-:W-:Y:S01]  /*6a30*/  FFMA R7, R35.reuse, R6, R7 ;  /* 0x0000000623077223 */ /* 0x040fe20000000007 */
[----:B------:R-:W-:Y:S01]  /*6a40*/  LOP3.LUT R0, R42, 0xffff0000, RZ, 0xc0, !PT ;  /* 0xffff00002a007812 */ /* 0x000fe200078ec0ff */
[----:B------:R-:W-:Y:S01]  /*6a50*/  FFMA R4, R35, R20, R4 ;  /* 0x0000001423047223 */ /* 0x000fe20000000004 */
[----:B------:R-:W-:Y:S01]  /*6a60*/  SHF.L.U32 R2, R43, 0x10, RZ ;  /* 0x000000102b027819 */ /* 0x000fe200000006ff */
[----:B------:R-:W-:Y:S01]  /*6a70*/  FMUL R6, R33, R10 ;  /* 0x0000000a21067220 */ /* 0x000fe20000400000 */
[----:B------:R-:W-:Y:S01]  /*6a80*/  F2FP.BF16.F32.PACK_AB R37, R7, R3 ;  /* 0x000000030725723e */ /* 0x000fe200000010ff */
[----:B------:R-:W-:Y:S01]  /*6a90*/  FFMA R5, R35, R0, R5 ;  /* 0x0000000023057223 */ /* 0x000fe20000000005 */
[----:B------:R-:W-:Y:S01]  /*6aa0*/  LOP3.LUT R3, R43, 0xffff0000, RZ, 0xc0, !PT ;  /* 0xffff00002b037812 */ /* 0x000fe200078ec0ff */
[----:B------:R-:W-:Y:S01]  /*6ab0*/  FFMA R6, R35, R2, R6 ;  /* 0x0000000223067223 */ /* 0x000fe20000000006 */
[C---:B----4-:R-:W-:Y:S01]  /*6ac0*/  SHF.L.U32 R7, R48.reuse, 0x10, RZ ;  /* 0x0000001030077819 */ /* 0x050fe200000006ff */
[C---:B------:R-:W-:Y:S01]  /*6ad0*/  FMUL R11, R33.reuse, R11 ;  /* 0x0000000b210b7220 */ /* 0x040fe20000400000 */
[----:B------:R-:W-:Y:S01]  /*6ae0*/  LOP3.LUT R0, R48, 0xffff0000, RZ, 0xc0, !PT ;  /* 0xffff000030007812 */ /* 0x000fe200078ec0ff */
[----:B------:R-:W-:Y:S01]  /*6af0*/  FMUL R8, R33, R12 ;  /* 0x0000000c21087220 */ /* 0x000fe20000400000 */
[----:B------:R-:W-:Y:S01]  /*6b00*/  SHF.L.U32 R2, R49, 0x10, RZ ;  /* 0x0000001031027819 */ /* 0x000fe200000006ff */
[----:B------:R-:W-:Y:S01]  /*6b10*/  FMUL R9, R33, R13 ;  /* 0x0000000d21097220 */ /* 0x000fe20000400000 */
[----:B------:R-:W-:Y:S01]  /*6b20*/  F2FP.BF16.F32.PACK_AB R38, R5, R4 ;  /* 0x000000040526723e */ /* 0x000fe200000010ff */
[C---:B------:R-:W-:Y:S01]  /*6b30*/  FFMA R11, R35.reuse, R3, R11 ;  /* 0x00000003230b7223 */ /* 0x040fe2000000000b */
[----:B------:R-:W-:Y:S01]  /*6b40*/  MOV R5, UR56 ;  /* 0x0000003800057c02 */ /* 0x000fe20008000f00 */
[----:B------:R-:W-:Y:S01]  /*6b50*/  FFMA R8, R35, R7, R8 ;  /* 0x0000000723087223 */ /* 0x000fe20000000008 */
[----:B------:R-:W-:Y:S01]  /*6b60*/  SHF.L.U32 R3, R51, 0x10, RZ ;  /* 0x0000001033037819 */ /* 0x000fe200000006ff */
[----:B------:R-:W-:Y:S01]  /*6b70*/  FFMA R9, R35, R0, R9 ;  /* 0x0000000023097223 */ /* 0x000fe20000000009 */
[----:B------:R-:W-:Y:S01]  /*6b80*/  LOP3.LUT R0, R49, 0xffff0000, RZ, 0xc0, !PT ;  /* 0xffff000031007812 */ /* 0x000fe200078ec0ff */
[----:B------:R-:W-:Y:S01]  /*6b90*/  FMUL R10, R33, R14 ;  /* 0x0000000e210a7220 */ /* 0x000fe20000400000 */
[----:B------:R-:W-:Y:S01]  /*6ba0*/  LOP3.LUT R4, R51, 0xffff0000, RZ, 0xc0, !PT ;  /* 0xffff000033047812 */ /* 0x000fe200078ec0ff */
[C---:B------:R-:W-:Y:S01]  /*6bb0*/  FMUL R15, R33.reuse, R15 ;  /* 0x0000000f210f7220 */ /* 0x040fe20000400000 */
[----:B------:R-:W-:Y:S01]  /*6bc0*/  FMUL R12, R33, R16 ;  /* 0x00000010210c7220 */ /* 0x000fe20000400000 */
[C---:B------:R-:W-:Y:S01]  /*6bd0*/  FFMA R10, R35.reuse, R2, R10 ;  /* 0x00000002230a7223 */ /* 0x040fe2000000000a */
[C---:B------:R-:W-:Y:S01]  /*6be0*/  LOP3.LUT R2, R50.reuse, 0xffff0000, RZ, 0xc0, !PT ;  /* 0xffff000032027812 */ /* 0x040fe200078ec0ff */
[----:B------:R-:W-:Y:S01]  /*6bf0*/  FFMA R15, R35, R0, R15 ;  /* 0x00000000230f7223 */ /* 0x000fe2000000000f */
[----:B------:R-:W-:Y:S01]  /*6c00*/  SHF.L.U32 R0, R50, 0x10, RZ ;  /* 0x0000001032007819 */ /* 0x000fe200000006ff */
[C---:B------:R-:W-:Y:S01]  /*6c10*/  FMUL R13, R33.reuse, R17 ;  /* 0x00000011210d7220 */ /* 0x040fe20000400000 */
[C---:B------:R-:W-:Y:S01]  /*6c20*/  FMUL R14, R33.reuse, R18 ;  /* 0x00000012210e7220 */ /* 0x040fe20000400000 */
[----:B------:R-:W-:Y:S01]  /*6c30*/  FMUL R19, R33, R19 ;  /* 0x0000001321137220 */ /* 0x000fe20000400000 */
[----:B------:R-:W-:Y:S01]  /*6c40*/  LEA R5, R5, R64, 0xb ;  /* 0x0000004005057211 */ /* 0x000fe200078e58ff */
[C---:B------:R-:W-:Y:S01]  /*6c50*/  FFMA R12, R35.reuse, R0, R12 ;  /* 0x00000000230c7223 */ /* 0x040fe2000000000c */
[C---:B------:R-:W-:Y:S01]  /*6c60*/  FFMA R13, R35.reuse, R2, R13 ;  /* 0x00000002230d7223 */ /* 0x040fe2000000000d */
[C---:B------:R-:W-:Y:S01]  /*6c70*/  FFMA R14, R35.reuse, R3, R14 ;  /* 0x00000003230e7223 */ /* 0x040fe2000000000e */
[----:B------:R-:W-:Y:S01]  /*6c80*/  FFMA R19, R35, R4, R19 ;  /* 0x0000000423137223 */ /* 0x000fe20000000013 */
[----:B------:R-:W-:Y:S02]  /*6c90*/  F2FP.BF16.F32.PACK_AB R39, R11, R6 ;  /* 0x000000060b27723e */ /* 0x000fe400000010ff */
[----:B------:R-:W-:Y:S02]  /*6ca0*/  LEA R5, R5, UR48, 0x1 ;  /* 0x0000003005057c11 */ /* 0x000fe4000f8e08ff */
[----:B------:R-:W-:Y:S02]  /*6cb0*/  F2FP.BF16.F32.PACK_AB R8, R9, R8 ;  /* 0x000000080908723e */ /* 0x000fe400000010ff */
[----:B------:R-:W-:Y:S01]  /*6cc0*/  F2FP.BF16.F32.PACK_AB R9, R15, R10 ;  /* 0x0000000a0f09723e */ /* 0x000fe200000010ff */
[----:B------:R1:W-:Y:S01]  /*6cd0*/  STSM.16.M88.4 [R5+0x400], R36 ;  /* 0x0004002405007844 */ /* 0x0003e20000000200 */
[----:B------:R-:W-:Y:S02]  /*6ce0*/  F2FP.BF16.F32.PACK_AB R10, R13, R12 ;  /* 0x0000000c0d0a723e */ /* 0x000fe400000010ff */
[----:B------:R-:W-:Y:S02]  /*6cf0*/  F2FP.BF16.F32.PACK_AB R11, R19, R14 ;  /* 0x0000000e130b723e */ /* 0x000fe400000010ff */
[----:B------:R-:W-:Y:S05]  /*6d00*/  IADD3 R0, PT, PT, R75, 0x400, R5 ;  /* 0x000004004b007810 */ /* 0x000fea0007ffe005 */
[----:B------:R1:W-:Y:S01]  /*6d10*/  STSM.16.M88.4 [R0], R8 ;  /* 0x0000000800007844 */ /* 0x0003e20000000200 */
[----:B------:R-:W-:Y:S01]  /*6d20*/  @!PT LDS RZ, [RZ] ;  /* 0x00000000fffff984 */ /* 0x000fe20000000800 */
[----:B------:R-:W-:Y:S01]  /*6d30*/  @!PT LDS RZ, [RZ] ;  /* 0x00000000fffff984 */ /* 0x000fe20000000800 */
[----:B------:R-:W-:Y:S01]  /*6d40*/  @!PT LDS RZ, [RZ] ;  /* 0x00000000fffff984 */ /* 0x000fe20000000800 */
[----:B------:R-:W-:Y:S01]  /*6d50*/  @!PT LDS RZ, [RZ] ;  /* 0x00000000fffff984 */ /* 0x000fe20000000800 */
[----:B------:R2:W-:Y:S07]  /*6d60*/  MEMBAR.ALL.CTA ;  /* 0x0000000000007992 */ /* 0x0005ee0000008000 */
[----:B--2---:R-:W2:Y:S02]  /*6d70*/  FENCE.VIEW.ASYNC.S ;  /* 0x00000000000073c6 */ /* 0x004ea40000000000 */
[----:B--2---:R-:W-:Y:S06]  /*6d80*/  BAR.SYNC.DEFER_BLOCKING 0x1, 0x80 ;  /* 0x0042000000007b1d */ /* 0x004fec0000010000 */
[----:B------:R-:W-:Y:S05]  /*6d90*/  @P0 BRA `(.L_x_118) ;  /* 0x00000000001c0947 */ /* 0x000fea0003800000 */
[----:B------:R-:W-:Y:S02]  /*6da0*/  UIADD3 UR6, UP0, UPT, UR54, 0x680, URZ ;  /* 0x0000068036067890 */ /* 0x000fe4000ff1e0ff */
[----:B------:R-:W-:Y:S02]  /*6db0*/  ULEA UR4, UR56, UR48, 0xc ;  /* 0x0000003038047291 */ /* 0x000fe4000f8e60ff */
[----:B------:R-:W-:Y:S02]  /*6dc0*/  UIADD3.X UR7, UPT, UPT, URZ, UR55, URZ, UP0, !UPT ;  /* 0x00000037ff077290 */ /* 0x000fe400087fe4ff */
[----:B------:R-:W-:Y:S01]  /*6dd0*/  UIADD3 UR40, UPT, UPT, UR4, 0x400, URZ ;  /* 0x0000040004287890 */ /* 0x000fe2000fffe0ff */
[----:B------:R-:W-:Y:S08]  /*6de0*/  UMOV UR43, UR36 ;  /* 0x00000024002b7c82 */ /* 0x000ff00008000000 */
[----:B------:R2:W-:Y:S02]  /*6df0*/  UTMASTG.3D [UR40], [UR6] ;  /* 0x00000028060073b5 */ /* 0x0005e40008010000 */
[----:B--2---:R0:W-:Y:S02]  /*6e00*/  UTMACMDFLUSH ;  /* 0x00000000000079b7 */ /* 0x0041e40000000000 */
.L_x_118:
[----:B------:R-:W-:Y:S05]  /*6e10*/  BSYNC.RECONVERGENT B0 ;  /* 0x0000000000007941 */ /* 0x000fea0003800200 */
.L_x_117:
[----:B------:R-:W-:Y:S01]  /*6e20*/  UIADD3 UR40, UPT, UPT, UR56, 0x1, URZ ;  /* 0x0000000138287890 */ /* 0x000fe2000fffe0ff */
[----:B------:R-:W-:Y:S03]  /*6e30*/  BSSY.RECONVERGENT B0, `(.L_x_119) ;  /* 0x0000005000007945 */ /* 0x000fe60003800200 */
[----:B------:R-:W-:Y:S04]  /*6e40*/  UISETP.NE.AND UP0, UPT, UR40, 0x3, UPT ;  /* 0x000000032800788c */ /* 0x000fe8000bf05270 */
[----:B------:R-:W-:Y:S01]  /*6e50*/  USEL UR43, UR40, URZ, UP0 ;  /* 0x000000ff282b7287 */ /* 0x000fe20008000000 */
[----:B------:R-:W-:Y:S11]  /*6e60*/  @P0 BRA `(.L_x_120) ;  /* 0x0000000000040947 */ /* 0x000ff60003800000 */
[----:B------:R-:W-:Y:S04]  /*6e70*/  DEPBAR.LE SB0, 0x1 ;  /* 0x000080400000791a */ /* 0x000fe80000000000 */
.L_x_120:
[----:B------:R-:W-:Y:S05]  /*6e80*/  BSYNC.RECONVERGENT B0 ;  /* 0x0000000000007941 */ /* 0x000fea0003800200 */
.L_x_119:
[----:B------:R-:W-:Y:S01]  /*6e90*/  BAR.SYNC.DEFER_BLOCKING 0x1, 0x80 ;  /* 0x0042000000007b1d */ /* 0x000fe20000010000 */
[----:B------:R-:W-:Y:S01]  /*6ea0*/  ISETP.NE.AND P1, PT, R74, RZ, PT ;  /* 0x000000ff4a00720c */ /* 0x000fe20003f25270 */
[----:B------:R-:W-:Y:S01]  /*6eb0*/  UISETP.NE.AND UP0, UPT, UR50, URZ, UPT ;  /* 0x000000ff3200728c */ /* 0x000fe2000bf05270 */
[----:B------:R-:W-:Y:S11]  /*6ec0*/  LEA R2, R46, UR48, 0x3 ;  /* 0x000000302e027c11 */ /* 0x000ff6000f8e18ff */
[----:B------:R-:W-:Y:S01]  /*6ed0*/  @P1 SHF.L.U32 R3, R45, 0x1f, RZ ;  /* 0x0000001f2d031819 */ /* 0x000fe200000006ff */
[----:B------:R-:W-:Y:S06]  /*6ee0*/  BRA.U !UP0, `(.L_x_121) ;  /* 0x0000000108247547 */ /* 0x000fec000b800000 */
[----:B------:R-:W-:Y:S01]  /*6ef0*/  IMAD.U32 R4, RZ, RZ, UR49 ;  /* 0x00000031ff047e24 */ /* 0x000fe2000f8e00ff */
[----:B-1----:R-:W-:Y:S01]  /*6f00*/  MOV R0, UR37 ;  /* 0x0000002500007c02 */ /* 0x002fe20008000f00 */
[----:B------:R-:W-:Y:S03]  /*6f10*/  UIADD3 UR49, UPT, UPT, UR49, 0x1, URZ ;  /* 0x0000000131317890 */ /* 0x000fe6000fffe0ff */
[----:B------:R-:W-:Y:S01]  /*6f20*/  @P1 LEA R4, R4, UR48, 0x3 ;  /* 0x0000003004041c11 */ /* 0x000fe2000f8e18ff */
[----:B------:R-:W-:Y:S04]  /*6f30*/  UISETP.NE.AND UP0, UPT, UR49, 0x3, UPT ;  /* 0x000000033100788c */ /* 0x000fe8000bf05270 */
[----:B------:R-:W-:Y:S01]  /*6f40*/  @P1 VIADD R4, R4, 0x1b8 ;  /* 0x000001b804041836 */ /* 0x000fe20000000000 */
[----:B------:R-:W-:Y:S04]  /*6f50*/  USEL UR49, UR49, URZ, UP0 ;  /* 0x000000ff31317287 */ /* 0x000fe80008000000 */
[----:B------:R-:W-:Y:S04]  /*6f60*/  @P1 PRMT R0, R0, 0x654, R4 ;  /* 0x0000065400001816 */ /* 0x000fe80000000004 */
[----:B------:R2:W-:Y:S04]  /*6f70*/  @P1 SYNCS.ARRIVE.TRANS64.RED.A1T0 RZ, [R0+URZ], RZ ;  /* 0x000000ff00ff19a7 */ /* 0x0005e800081004ff */
.L_x_121:
[----:B------:R-:W3:Y:S01]  /*6f80*/  @P1 SYNCS.PHASECHK.TRANS64.TRYWAIT P0, [R2+URZ+0x1a0], R3 ;  /* 0x0001a003020015a7 */ /* 0x000ee200080011ff */
[----:B------:R-:W-:Y:S01]  /*6f90*/  BSSY B1, `(.L_x_122) ;  /* 0x0000013000017945 */ /* 0x000fe20003800000 */
[----:B---3--:R-:W-:Y:S03]  /*6fa0*/  @P1 SEL R47, RZ, 0x1, !P0 ;  /* 0x00000001ff2f1807 */ /* 0x008fe60004000000 */
[----:B------:R-:W-:Y:S05]  /*6fb0*/  @!P1 BRA `(.L_x_123) ;  /* 0x0000000000409947 */ /* 0x000fea0003800000 */
[----:B------:R-:W-:Y:S01]  /*6fc0*/  ISETP.NE.AND P1, PT, R76, RZ, PT ;  /* 0x000000ff4c00720c */ /* 0x000fe20003f25270 */
[----:B------:R-:W-:Y:S01]  /*6fd0*/  BSSY B0, `(.L_x_124) ;  /* 0x0000009000007945 */ /* 0x000fe20003800000 */
[----:B------:R-:W-:Y:S11]  /*6fe0*/  ISETP.NE.AND P0, PT, R47, RZ, PT ;  /* 0x000000ff2f00720c */ /* 0x000ff60003f05270 */
[----:B------:R-:W-:Y:S05]  /*6ff0*/  @P1 IMAD R3, R46, 0x800, R64 ;  /* 0x000008002e031824 */ /* 0x000fea00078e0240 */
[----:B------:R-:W-:Y:S05]  /*7000*/  @P1 LEA R3, R3, UR48, 0x1 ;  /* 0x0000003003031c11 */ /* 0x000fea000f8e08ff */
[----:B-12---:R-:W-:Y:S01]  /*7010*/  @P1 IMAD.IADD R0, R75, 0x1, R3 ;  /* 0x000000014b001824 */ /* 0x006fe200078e0203 */
[----:B------:R-:W-:Y:S06]  /*7020*/  @P0 BRA `(.L_x_125) ;  /* 0x00000000000c0947 */ /* 0x000fec0003800000 */
[----:B------:R-:W-:Y:S04]  /*7030*/  SHF.L.U32 R45, R45, 0x1f, RZ ;  /* 0x0000001f2d2d7819 */ /* 0x000fe800000006ff */
[----:B------:R-:W1:Y:S02]  /*7040*/  SYNCS.PHASECHK.TRANS64.TRYWAIT P0, [R2+URZ+0x1a0], R45 ;  /* 0x0001a02d020075a7 */ /* 0x000e6400080011ff */
[----:B-1----:R-:W-:Y:S05]  /*7050*/  @!P0 BRA `(.L_x_126) ;  /* 0x0000001c004c8947 */ /* 0x002fea0003800000 */
.L_x_125:
[----:B------:R-:W-:Y:S05]  /*7060*/  BSYNC B0 ;  /* 0x0000000000007941 */ /* 0x000fea0003800000 */
.L_x_124:
[----:B------:R-:W-:Y:S11]  /*7070*/  ISETP.NE.AND P0, PT, R76, RZ, PT ;  /* 0x000000ff4c00720c */ /* 0x000ff60003f05270 */
[----:B------:R-:W-:Y:S02]  /*7080*/  @!UPT UIADD3 URZ, UPT, UPT, URZ, URZ, URZ ;  /* 0x000000fffffff290 */ /* 0x000fe4000fffe0ff */
[----:B------:R-:W-:Y:S05]  /*7090*/  @P0 WARPSYNC.ALL ;  /* 0x0000000000000948 */ /* 0x000fea0003800000 */
[----:B------:R3:W4:Y:S04]  /*70a0*/  @P0 LDSM.16.M88.4 R40, [R3+0x400] ;  /* 0x000400000328083b */ /* 0x0007280000000200 */
[----:B------:R3:W2:Y:S02]  /*70b0*/  @P0 LDSM.16.M88.4 R48, [R0+0x400] ;  /* 0x000400000030083b */ /* 0x0006a40000000200 */
.L_x_123:
[----:B------:R-:W-:Y:S05]  /*70c0*/  BSYNC B1 ;  /* 0x0000000000017941 */ /* 0x000fea0003800000 */
.L_x_122:
[----:B-123--:R-:W-:Y:S05]  /*70d0*/  VIADD R0, R34, 0x20 ;  /* 0x0000002022007836 */ /* 0x00efea0000000000 */
[----:B------:R-:W-:Y:S04]  /*70e0*/  SHF.R.U32.HI R0, RZ, 0x15, R0 ;  /* 0x00000015ff007819 */ /* 0x000fe80000011600 */
[----:B------:R-:W-:Y:S11]  /*70f0*/  LOP3.LUT P0, RZ, R0, 0x3, R65, 0x48, !PT ;  /* 0x0000000300ff7812 */ /* 0x000ff60007804841 */
[----:B------:R-:W-:Y:S02]  /*7100*/  @!UPT UIADD3 URZ, UPT, UPT, URZ, URZ, URZ ;  /* 0x000000fffffff290 */ /* 0x000fe4000fffe0ff */
[----:B------:R-:W-:Y:S05]  /*7110*/  @!P0 BRA `(.L_x_127) ;  /* 0x0000000000408947 */ /* 0x000fea0003800000 */
[----:B------:R-:W1:Y:S01]  /*7120*/  LDCU.64 UR8, c[0x4][0x70] ;  /* 0x01000e00ff0877ac */ /* 0x000e620008000a00 */
[----:B------:R-:W-:Y:S01]  /*7130*/  MOV R3, 0x0 ;  /* 0x0000000000037802 */ /* 0x000fe20000000f00 */
[----:B------:R-:W-:Y:S02]  /*7140*/  HFMA2 R12, -RZ, RZ, 0, 5.9604644775390625e-08 ;  /* 0x00000001ff0c7431 */ /* 0x000fe400000001ff */
[----:B------:R-:W-:Y:S02]  /*7150*/  IMAD.MOV.U32 R8, RZ, RZ, 0x192 ;  /* 0x00000192ff087424 */ /* 0x000fe400078e00ff */
[----:B------:R-:W-:Y:S01]  /*7160*/  IMAD.MOV.U32 R13, RZ, RZ, RZ ;  /* 0x000000ffff0d7224 */ /* 0x000fe200078e00ff */
[----:B------:R-:W2:Y:S01]  /*7170*/  LDCU.64 UR6, c[0x4][0x78] ;  /* 0x01000f00ff0677ac */ /* 0x000ea20008000a00 */
[----:B------:R-:W3:Y:S01]  /*7180*/  LDC.64 R2, c[0x4][R3] ;  /* 0x0100000003027b82 */ /* 0x000ee20000000a00 */
[----:B------:R-:W5:Y:S01]  /*7190*/  LDCU.64 UR4, c[0x4][0x10] ;  /* 0x01000200ff0477ac */ /* 0x000f620008000a00 */
[----:B-1----:R-:W-:Y:S01]  /*71a0*/  MOV R5, UR9 ;  /* 0x0000000900057c02 */ /* 0x002fe20008000f00 */
[----:B------:R-:W-:Y:S01]  /*71b0*/  IMAD.U32 R4, RZ, RZ, UR8 ;  /* 0x00000008ff047e24 */ /* 0x000fe2000f8e00ff */
[----:B--2---:R-:W-:Y:S01]  /*71c0*/  MOV R7, UR7 ;  /* 0x0000000700077c02 */ /* 0x004fe20008000f00 */
[----:B------:R-:W-:Y:S01]  /*71d0*/  IMAD.U32 R6, RZ, RZ, UR6 ;  /* 0x00000006ff067e24 */ /* 0x000fe2000f8e00ff */
[----:B-----5:R-:W-:Y:S01]  /*71e0*/  MOV R11, UR5 ;  /* 0x00000005000b7c02 */ /* 0x020fe20008000f00 */
[----:B------:R-:W-:Y:S02]  /*71f0*/  IMAD.U32 R10, RZ, RZ, UR4 ;  /* 0x00000004ff0a7e24 */ /* 0x000fe4000f8e00ff */
[----:B------:R-:W-:Y:S07]  /*7200*/  LEPC R20, `(.L_x_127) ;  /* 0x000000001014794e */ /* 0x000fee0000000000 */
[----:B---34-:R-:W-:Y:S05]  /*7210*/  CALL.ABS.NOINC R2 ;  /* 0x0000000002007343 */ /* 0x018fea0003c00000 */
.L_x_127:
[----:B------:R-:W-:Y:S01]  /*7220*/  ISETP.NE.AND P0, PT, R70, RZ, PT ;  /* 0x000000ff4600720c */ /* 0x000fe20003f05270 */
[----:B------:R-:W-:Y:S05]  /*7230*/  WARPSYNC.ALL ;  /* 0x0000000000007948 */ /* 0x000fea0003800000 */
[----:B------:R-:W-:Y:S01]  /*7240*/  R2UR UR4, R34 ;  /* 0x00000000220472ca */ /* 0x000fe200000e0000 */
[----:B------:R-:W-:Y:S01]  /*7250*/  BSSY.RECONVERGENT B0, `(.L_x_128) ;  /* 0x0000056000007945 */ /* 0x000fe20003800200 */
[C---:B----4-:R-:W-:Y:S02]  /*7260*/  SHF.L.U32 R20, R40.reuse, 0x10, RZ ;  /* 0x0000001028147819 */ /* 0x050fe400000006ff */
[----:B------:R-:W-:Y:S02]  /*7270*/  LOP3.LUT R21, R40, 0xffff0000, RZ, 0xc0, !PT ;  /* 0xffff000028157812 */ /* 0x000fe400078ec0ff */
[C---:B------:R-:W-:Y:S02]  /*7280*/  SHF.L.U32 R34, R41.reuse, 0x10, RZ ;  /* 0x0000001029227819 */ /* 0x040fe400000006ff */
[----:B------:R-:W-:Y:S02]  /*7290*/  R2UR UR5, R44 ;  /* 0x000000002c0572ca */ /* 0x000fe400000e0000 */
[----:B------:R-:W-:Y:S02]  /*72a0*/  LOP3.LUT R36, R41, 0xffff0000, RZ, 0xc0, !PT ;  /* 0xffff000029247812 */ /* 0x000fe400078ec0ff */
[C---:B------:R-:W-:Y:S01]  /*72b0*/  SHF.L.U32 R37, R42.reuse, 0x10, RZ ;  /* 0x000000102a257819 */ /* 0x040fe200000006ff */
[----:B------:R-:W1:Y:S01]  /*72c0*/  LDTM.16dp256bit.x4 R4, tmem[UR4+0x20] ;  /* 0x00002004000479ee */ /* 0x000e620008120000 */
[----:B------:R-:W-:Y:S01]  /*72d0*/  LOP3.LUT R38, R42, 0xffff0000, RZ, 0xc0, !PT ;  /* 0xffff00002a267812 */ /* 0x000fe200078ec0ff */
[----:B------:R-:W-:Y:S01]  /*72e0*/  NOP ;  /* 0x0000000000007918 */ /* 0x000fe20000000000 */
[C---:B------:R-:W-:Y:S02]  /*72f0*/  SHF.L.U32 R39, R43.reuse, 0x10, RZ ;  /* 0x000000102b277819 */ /* 0x040fe400000006ff */
[----:B------:R-:W-:Y:S02]  /*7300*/  LOP3.LUT R40, R43, 0xffff0000, RZ, 0xc0, !PT ;  /* 0xffff00002b287812 */ /* 0x000fe400078ec0ff */
[C---:B------:R-:W-:Y:S01]  /*7310*/  SHF.L.U32 R41, R48.reuse, 0x10, RZ ;  /* 0x0000001030297819 */ /* 0x040fe200000006ff */
[----:B------:R-:W-:Y:S01]  /*7320*/  UIADD3 UR5, UPT, UPT, UR5, 0x220, URZ ;  /* 0x0000022005057890 */ /* 0x000fe2000fffe0ff */
[----:B------:R-:W-:Y:S02]  /*7330*/  LOP3.LUT R42, R48, 0xffff0000, RZ, 0xc0, !PT ;  /* 0xffff0000302a7812 */ /* 0x000fe400078ec0ff */
[C---:B------:R-:W-:Y:S01]  /*7340*/  SHF.L.U32 R43, R49.reuse, 0x10, RZ ;  /* 0x00000010312b7819 */ /* 0x040fe200000006ff */
[----:B------:R-:W-:Y:S01]  /*7350*/  UPRMT UR5, UR37, 0x654, UR5 ;  /* 0x0000065425057896 */ /* 0x000fe20008000005 */
[----:B------:R-:W-:Y:S02]  /*7360*/  LOP3.LUT R44, R49, 0xffff0000, RZ, 0xc0, !PT ;  /* 0xffff0000312c7812 */ /* 0x000fe400078ec0ff */
[C---:B------:R-:W-:Y:S02]  /*7370*/  SHF.L.U32 R45, R50.reuse, 0x10, RZ ;  /* 0x00000010322d7819 */ /* 0x040fe400000006ff */
[----:B------:R-:W-:Y:S02]  /*7380*/  LOP3.LUT R46, R50, 0xffff0000, RZ, 0xc0, !PT ;  /* 0xffff0000322e7812 */ /* 0x000fe400078ec0ff */
[C---:B------:R-:W-:Y:S02]  /*7390*/  SHF.L.U32 R47, R51.reuse, 0x10, RZ ;  /* 0x00000010332f7819 */ /* 0x040fe400000006ff */
[----:B-1----:R-:W-:Y:S01]  /*73a0*/  SYNCS.ARRIVE.TRANS64.RED.A1T0 RZ, [UR5], RZ ;  /* 0x000000ffffff79a7 */ /* 0x002fe20008100405 */
[----:B------:R-:W-:Y:S01]  /*73b0*/  LOP3.LUT R48, R51, 0xffff0000, RZ, 0xc0, !PT ;  /* 0xffff000033307812 */ /* 0x000fe200078ec0ff */
[C---:B------:R-:W-:Y:S01]  /*73c0*/  FMUL R4, R33.reuse, R4 ;  /* 0x0000000421047220 */ /* 0x040fe20000400000 */
[C---:B------:R-:W-:Y:S01]  /*73d0*/  FMUL R5, R33.reuse, R5 ;  /* 0x0000000521057220 */ /* 0x040fe20000400000 */
[C---:B------:R-:W-:Y:S01]  /*73e0*/  FMUL R6, R33.reuse, R6 ;  /* 0x0000000621067220 */ /* 0x040fe20000400000 */
[----:B------:R-:W-:Y:S01]  /*73f0*/  FMUL R7, R33, R7 ;  /* 0x0000000721077220 */ /* 0x000fe20000400000 */
[C---:B------:R-:W-:Y:S01]  /*7400*/  FFMA R4, R35.reuse, R20, R4 ;  /* 0x0000001423047223 */ /* 0x040fe20000000004 */
[C---:B------:R-:W-:Y:S01]  /*7410*/  FFMA R5, R35.reuse, R21, R5 ;  /* 0x0000001523057223 */ /* 0x040fe20000000005 */
[C---:B------:R-:W-:Y:S01]  /*7420*/  FFMA R6, R35.reuse, R34, R6 ;  /* 0x0000002223067223 */ /* 0x040fe20000000006 */
[----:B------:R-:W-:Y:S01]  /*7430*/  FFMA R7, R35, R36, R7 ;  /* 0x0000002423077223 */ /* 0x000fe20000000007 */
[C---:B------:R-:W-:Y:S01]  /*7440*/  FMUL R8, R33.reuse, R8 ;  /* 0x0000000821087220 */ /* 0x040fe20000400000 */
[----:B------:R-:W-:Y:S01]  /*7450*/  FMUL R9, R33, R9 ;  /* 0x0000000921097220 */ /* 0x000fe20000400000 */
[----:B------:R-:W-:Y:S01]  /*7460*/  F2FP.BF16.F32.PACK_AB R4, R5, R4 ;  /* 0x000000040504723e */ /* 0x000fe200000010ff */
[----:B------:R-:W-:Y:S01]  /*7470*/  FMUL R10, R33, R10 ;  /* 0x0000000a210a7220 */ /* 0x000fe20000400000 */
[----:B------:R-:W-:Y:S01]  /*7480*/  F2FP.BF16.F32.PACK_AB R5, R7, R6 ;  /* 0x000000060705723e */ /* 0x000fe200000010ff */
[C---:B------:R-:W-:Y:S01]  /*7490*/  FFMA R8, R35.reuse, R37, R8 ;  /* 0x0000002523087223 */ /* 0x040fe20000000008 */
[----:B------:R-:W-:Y:S01]  /*74a0*/  FFMA R9, R35, R38, R9 ;  /* 0x0000002623097223 */ /* 0x000fe20000000009 */
[C---:B------:R-:W-:Y:S01]  /*74b0*/  FMUL R11, R33.reuse, R11 ;  /* 0x0000000b210b7220 */ /* 0x040fe20000400000 */
[C---:B------:R-:W-:Y:S01]  /*74c0*/  FMUL R0, R33.reuse, R12 ;  /* 0x0000000c21007220 */ /* 0x040fe20000400000 */
[----:B------:R-:W-:Y:S01]  /*74d0*/  FMUL R2, R33, R13 ;  /* 0x0000000d21027220 */ /* 0x000fe20000400000 */
[----:B------:R-:W-:Y:S01]  /*74e0*/  FFMA R10, R35, R39, R10 ;  /* 0x00000027230a7223 */ /* 0x000fe2000000000a */
[----:B------:R-:W-:Y:S01]  /*74f0*/  FMUL R3, R33, R14 ;  /* 0x0000000e21037220 */ /* 0x000fe20000400000 */
[----:B------:R-:W-:Y:S01]  /*7500*/  F2FP.BF16.F32.PACK_AB R6, R9, R8 ;  /* 0x000000080906723e */ /* 0x000fe200000010ff */
[----:B------:R-:W-:Y:S01]  /*7510*/  FFMA R11, R35, R40, R11 ;  /* 0x00000028230b7223 */ /* 0x000fe2000000000b */
[C---:B------:R-:W-:Y:S01]  /*7520*/  FMUL R15, R33.reuse, R15 ;  /* 0x0000000f210f7220 */ /* 0x040fe20000400000 */
[----:B------:R-:W-:Y:S01]  /*7530*/  FMUL R12, R33, R16 ;  /* 0x00000010210c7220 */ /* 0x000fe20000400000 */
[----:B------:R-:W-:Y:S01]  /*7540*/  FFMA R0, R35, R41, R0 ;  /* 0x0000002923007223 */ /* 0x000fe20000000000 */
[----:B------:R-:W-:Y:S01]  /*7550*/  MOV R8, UR43 ;  /* 0x0000002b00087c02 */ /* 0x000fe20008000f00 */
[----:B------:R-:W-:Y:S01]  /*7560*/  FMUL R13, R33, R17 ;  /* 0x00000011210d7220 */ /* 0x000fe20000400000 */
[----:B------:R-:W-:Y:S01]  /*7570*/  FFMA R2, R35, R42, R2 ;  /* 0x0000002a23027223 */ /* 0x000fe20000000002 */
[----:B------:R-:W-:Y:S01]  /*7580*/  FMUL R14, R33, R18 ;  /* 0x00000012210e7220 */ /* 0x000fe20000400000 */
[C---:B------:R-:W-:Y:S01]  /*7590*/  FFMA R3, R35.reuse, R43, R3 ;  /* 0x0000002b23037223 */ /* 0x040fe20000000003 */
[----:B------:R-:W-:Y:S01]  /*75a0*/  FFMA R15, R35, R44, R15 ;  /* 0x0000002c230f7223 */ /* 0x000fe2000000000f */
[----:B------:R-:W-:Y:S01]  /*75b0*/  FMUL R19, R33, R19 ;  /* 0x0000001321137220 */ /* 0x000fe20000400000 */
[C---:B------:R-:W-:Y:S01]  /*75c0*/  FFMA R12, R35.reuse, R45, R12 ;  /* 0x0000002d230c7223 */ /* 0x040fe2000000000c */
[----:B------:R-:W-:Y:S01]  /*75d0*/  LEA R8, R8, R64, 0xb ;  /* 0x0000004008087211 */ /* 0x000fe200078e58ff */
        /* <DEDUP_REMOVED lines=22> */
[----:B------:R-:W-:Y:S02]  /*7740*/  UIADD3 UR5, UPT, UPT, UR41, 0x20, URZ ;  /* 0x0000002029057890 */ /* 0x000fe4000fffe0ff */
[----:B------:R-:W-:Y:S02]  /*7750*/  UIADD3 UR4, UPT, UPT, UR10, 0x400, URZ ;  /* 0x000004000a047890 */ /* 0x000fe4000fffe0ff */
[----:B------:R-:W-:Y:S01]  /*7760*/  UIADD3.X UR9, UPT, UPT, URZ, UR55, URZ, UP0, !UPT ;  /* 0x00000037ff097290 */ /* 0x000fe200087fe4ff */
[----:B------:R-:W-:Y:S01]  /*7770*/  UMOV UR6, UR42 ;  /* 0x0000002a00067c82 */ /* 0x000fe20008000000 */
[----:B------:R-:W-:Y:S07]  /*7780*/  UMOV UR7, UR36 ;  /* 0x0000002400077c82 */ /* 0x000fee0008000000 */
[----:B------:R2:W-:Y:S02]  /*7790*/  UTMASTG.3D [UR4], [UR8] ;  /* 0x00000004080073b5 */ /* 0x0005e40008010000 */
[----:B--2---:R0:W-:Y:S02]  /*77a0*/  UTMACMDFLUSH ;  /* 0x00000000000079b7 */ /* 0x0041e40000000000 */
.L_x_129:
[----:B------:R-:W-:Y:S05]  /*77b0*/  BSYNC.RECONVERGENT B0 ;  /* 0x0000000000007941 */ /* 0x000fea0003800200 */
.L_x_128:
[----:B------:R-:W-:Y:S01]  /*77c0*/  UIADD3 UR43, UPT, UPT, UR43, 0x1, URZ ;  /* 0x000000012b2b7890 */ /* 0x000fe2000fffe0ff */
[----:B------:R-:W-:Y:S03]  /*77d0*/  BSSY.RECONVERGENT B0, `(.L_x_130) ;  /* 0x0000008000007945 */ /* 0x000fe60003800200 */
[----:B------:R-:W-:Y:S04]  /*77e0*/  UISETP.NE.AND UP0, UPT, UR43, 0x3, UPT ;  /* 0x000000032b00788c */ /* 0x000fe8000bf05270 */
[----:B------:R-:W-:Y:S02]  /*77f0*/  UISETP.EQ.XOR UP1, UPT, UR40, 0x3, !UP0 ;  /* 0x000000032800788c */ /* 0x000fe4000c722a70 */
[----:B------:R-:W-:Y:S02]  /*7800*/  USEL UR56, UR43, URZ, UP0 ;  /* 0x000000ff2b387287 */ /* 0x000fe40008000000 */
[----:B------:R-:W-:Y:S04]  /*7810*/  USEL UR4, URZ, 0x1, !UP1 ;  /* 0x00000001ff047887 */ /* 0x000fe8000c800000 */
[----:B------:R-:W-:Y:S01]  /*7820*/  ULOP3.LUT UR51, UR51, UR4, URZ, 0x3c, !UPT ;  /* 0x0000000433337292 */ /* 0x000fe2000f8e3cff */
[----:B------:R-:W-:Y:S11]  /*7830*/  @P0 BRA `(.L_x_131) ;  /* 0x0000000000040947 */ /* 0x000ff60003800000 */
[----:B------:R-:W-:Y:S04]  /*7840*/  DEPBAR.LE SB0, 0x1 ;  /* 0x000080400000791a */ /* 0x000fe80000000000 */
.L_x_131:
[----:B------:R-:W-:Y:S05]  /*7850*/  BSYNC.RECONVERGENT B0 ;  /* 0x0000000000007941 */ /* 0x000fea0003800200 */
.L_x_130:
[----:B------:R-:W-:Y:S01]  /*7860*/  BAR.SYNC.DEFER_BLOCKING 0x1, 0x80 ;  /* 0x0042000000007b1d */ /* 0x000fe20000010000 */
[----:B------:R-:W-:Y:S01]  /*7870*/  UISETP.NE.AND UP0, UPT, UR50, -0x2, UPT ;  /* 0xfffffffe3200788c */ /* 0x000fe2000bf05270 */
[----:B------:R-:W-:Y:S08]  /*7880*/  IADD3 R31, PT, PT, R31, 0x1, RZ ;  /* 0x000000011f1f7810 */ /* 0x000ff00007ffe0ff */
[----:B------:R-:W-:Y:S05]  /*7890*/  BRA.U !UP0, `(.L_x_132) ;  /* 0x0000000108287547 */ /* 0x000fea000b800000 */
[----:B------:R-:W-:Y:S01]  /*78a0*/  ISETP.NE.AND P0, PT, R74, RZ, PT ;  /* 0x000000ff4a00720c */ /* 0x000fe20003f05270 */
[----:B------:R-:W-:Y:S01]  /*78b0*/  IMAD.U32 R2, RZ, RZ, UR49 ;  /* 0x00000031ff027e24 */ /* 0x000fe2000f8e00ff */
[----:B------:R-:W-:Y:S01]  /*78c0*/  UIADD3 UR49, UPT, UPT, UR49, 0x1, URZ ;  /* 0x0000000131317890 */ /* 0x000fe2000fffe0ff */
[----:B------:R-:W-:Y:S03]  /*78d0*/  IMAD.U32 R0, RZ, RZ, UR37 ;  /* 0x00000025ff007e24 */ /* 0x000fe6000f8e00ff */
[----:B------:R-:W-:Y:S04]  /*78e0*/  UISETP.NE.AND UP0, UPT, UR49, 0x3, UPT ;  /* 0x000000033100788c */ /* 0x000fe8000bf05270 */
[----:B------:R-:W-:Y:S03]  /*78f0*/  USEL UR49, UR49, URZ, UP0 ;  /* 0x000000ff31317287 */ /* 0x000fe60008000000 */
[----:B------:R-:W-:Y:S05]  /*7900*/  @P0 LEA R2, R2, UR48, 0x3 ;  /* 0x0000003002020c11 */ /* 0x000fea000f8e18ff */
[----:B------:R-:W-:Y:S05]  /*7910*/  @P0 VIADD R2, R2, 0x1b8 ;  /* 0x000001b802020836 */ /* 0x000fea0000000000 */
[----:B------:R-:W-:Y:S04]  /*7920*/  @P0 PRMT R0, R0, 0x654, R2 ;  /* 0x0000065400000816 */ /* 0x000fe80000000002 */
[----:B------:R2:W-:Y:S03]  /*7930*/  @P0 SYNCS.ARRIVE.TRANS64.RED.A1T0 RZ, [R0+URZ], RZ ;  /* 0x000000ff00ff09a7 */ /* 0x0005e600081004ff */
.L_x_132:
[----:B------:R-:W-:Y:S01]  /*7940*/  ISETP.NE.AND P2, PT, R71, RZ, PT ;  /* 0x000000ff4700720c */ /* 0x000fe20003f45270 */
[----:B------:R-:W-:Y:S01]  /*7950*/  UIADD3 UR50, UPT, UPT, UR50, 0x2, URZ ;  /* 0x0000000232327890 */ /* 0x000fe2000fffe0ff */
[----:B------:R-:W-:Y:S01]  /*7960*/  ISETP.NE.AND P0, PT, R73, 0x2, PT ;  /* 0x000000024900780c */ /* 0x000fe20003f05270 */
[----:B------:R-:W-:Y:S01]  /*7970*/  IMAD.IADD R20, R29, 0x1, R58 ;  /* 0x000000011d147824 */ /* 0x000fe200078e023a */
[----:B------:R-:W-:Y:S01]  /*7980*/  ISETP.NE.AND P1, PT, R31, 0x4, PT ;  /* 0x000000041f00780c */ /* 0x000fe20003f25270 */
[----:B------:R-:W-:Y:S01]  /*7990*/  IMAD.IADD R21, R30, 0x1, R59 ;  /* 0x000000011e157824 */ /* 0x000fe200078e023b */
[----:B------:R-:W-:Y:S02]  /*79a0*/  SEL R2, RZ, 0x1, P0 ;  /* 0x00000001ff027807 */ /* 0x000fe40000000000 */
[----:B--2---:R-:W-:Y:S02]  /*79b0*/  SEL R0, RZ, 0x1, P1 ;  /* 0x00000001ff007807 */ /* 0x004fe40000800000 */
[----:B------:R-:W-:Y:S02]  /*79c0*/  LOP3.LUT R67, R67, R2, RZ, 0x3c, !PT ;  /* 0x0000000243437212 */ /* 0x000fe400078e3cff */
[----:B------:R-:W-:Y:S02]  /*79d0*/  LOP3.LUT R68, R68, R0, RZ, 0x3c, !PT ;  /* 0x0000000044447212 */ /* 0x000fe400078e3cff */
[----:B------:R-:W-:Y:S02]  /*79e0*/  @P2 R2UR UR36, R66 ;  /* 0x00000000422422ca */ /* 0x000fe400000e0000 */
[----:B------:R-:W-:Y:S02]  /*79f0*/  SEL R73, R73, RZ, P0 ;  /* 0x000000ff49497207 */ /* 0x000fe40000000000 */
[----:B------:R-:W-:Y:S01]  /*7a00*/  SEL R31, R31, RZ, P1 ;  /* 0x000000ff1f1f7207 */ /* 0x000fe20000800000 */
[----:B------:R-:W-:Y:S10]  /*7a10*/  @P2 BRA `(.L_x_133) ;  /* 0xffffffdc00e02947 */ /* 0x000ff4000383ffff */
[----:B------:R-:W-:-:S09]  /*7a20*/  UISETP.NE.AND UP0, UPT, UR53, URZ, UPT ;  /* 0x000000ff3500728c */ /* 0x000fd2000bf05270 */
[----:B------:R-:W-:Y:S05]  /*7a30*/  BRA.U !UP0, `(.L_x_134) ;  /* 0x0000000108487547 */ /* 0x000fea000b800000 */
[----:B------:R-:W2:Y:S02]  /*7a40*/  LDCU.64 UR4, c[0x0][0x890] ;  /* 0x00011200ff0477ac */ /* 0x000ea40008000a00 */
[----:B--2---:R-:W-:-:S04]  /*7a50*/  UISETP.NE.U32.AND UP0, UPT, UR4, URZ, UPT ;  /* 0x000000ff0400728c */ /* 0x004fc8000bf05070 */
[----:B------:R-:W-:-:S09]  /*7a60*/  UISETP.NE.AND.EX UP0, UPT, UR5, URZ, UPT, UP0 ;  /* 0x000000ff0500728c */ /* 0x000fd2000bf05300 */
[----:B------:R-:W-:Y:S05]  /*7a70*/  BRA.U UP0, `(.L_x_135) ;  /* 0x00000001000c7547 */ /* 0x000fea000b800000 */
[----:B------:R-:W-:-:S13]  /*7a80*/  FSETP.NEU.AND P0, PT, R35, RZ, PT ;  /* 0x000000ff2300720b */ /* 0x000fda0003f0d000 */
[----:B------:R-:W-:Y:S05]  /*7a90*/  @!P0 EXIT ;  /* 0x000000000000894d */ /* 0x000fea0003800000 */
[----:B------:R-:W-:Y:S05]  /*7aa0*/  BRA `(.L_x_134) ;  /* 0x00000000002c7947 */ /* 0x000fea0003800000 */
.L_x_135:
[----:B------:R-:W-:Y:S01]  /*7ab0*/  ISETP.NE.AND P0, PT, R72, RZ, PT ;  /* 0x000000ff4800720c */ /* 0x000fe20003f05270 */
[----:B------:R-:W-:-:S12]  /*7ac0*/  BSSY.RECONVERGENT B0, `(.L_x_134) ;  /* 0x0000009000007945 */ /* 0x000fd80003800200 */
[----:B------:R-:W-:Y:S05]  /*7ad0*/  @P0 BRA `(.L_x_136) ;  /* 0x0000000000140947 */ /* 0x000fea0003800000 */
[----:B------:R-:W2:Y:S02]  /*7ae0*/  LDCU.64 UR4, c[0x0][0x888] ;  /* 0x00011100ff0477ac */ /* 0x000ea40008000a00 */
[----:B--2---:R-:W-:-:S04]  /*7af0*/  ISETP.NE.U32.AND P0, PT, RZ, UR4, PT ;  /* 0x00000004ff007c0c */ /* 0x004fc8000bf05070 */
[----:B------:R-:W-:-:S13]  /*7b00*/  ISETP.NE.AND.EX P0, PT, RZ, UR5, PT, P0 ;  /* 0x00000005ff007c0c */ /* 0x000fda000bf05300 */
[----:B------:R-:W-:Y:S05]  /*7b10*/  @!P0 EXIT ;  /* 0x000000000000894d */ /* 0x000fea0003800000 */
[----:B------:R-:W-:Y:S05]  /*7b20*/  BRA `(.L_x_137) ;  /* 0x0000000000087947 */ /* 0x000fea0003800000 */
.L_x_136:
[----:B------:R-:W-:-:S13]  /*7b30*/  FSETP.NEU.AND P0, PT, R35, RZ, PT ;  /* 0x000000ff2300720b */ /* 0x000fda0003f0d000 */
[----:B------:R-:W-:Y:S05]  /*7b40*/  @!P0 EXIT ;  /* 0x000000000000894d */ /* 0x000fea0003800000 */
.L_x_137:
[----:B------:R-:W-:Y:S05]  /*7b50*/  BSYNC.RECONVERGENT B0 ;  /* 0x0000000000007941 */ /* 0x000fea0003800200 */
.L_x_134:
[----:B------:R-:W-:Y:S01]  /*7b60*/  ULEA UR4, UR49, UR48, 0x3 ;  /* 0x0000003031047291 */ /* 0x000fe2000f8e18ff */
[----:B------:R-:W-:-:S04]  /*7b70*/  DEPBAR.LE SB0, 0x0 ;  /* 0x000080000000791a */ /* 0x000fc80000000000 */
[----:B------:R-:W-:-:S04]  /*7b80*/  UIADD3 UR4, UPT, UPT, UR4, 0x1b8, URZ ;  /* 0x000001b804047890 */ /* 0x000fc8000fffe0ff */
[----:B------:R-:W-:-:S09]  /*7b90*/  UPRMT UR4, UR37, 0x654, UR4 ;  /* 0x0000065425047896 */ /* 0x000fd20008000004 */
[----:B------:R-:W-:Y:S01]  /*7ba0*/  SYNCS.ARRIVE.TRANS64.RED.A1T0 RZ, [UR4], RZ ;  /* 0x000000ffffff79a7 */ /* 0x000fe20008100404 */
[----:B------:R-:W-:Y:S05]  /*7bb0*/  EXIT ;  /* 0x000000000000794d */ /* 0x000fea0003800000 */
.L_x_20:
[----:B--2---:R2:W1:Y:S02]  /*7bc0*/  SYNCS.PHASECHK.TRANS64.TRYWAIT P0, [R2+URZ+0x250], R3 ;  /* 0x00025003020075a7 */ /* 0x00446400080011ff */
[----:B-1----:R-:W-:Y:S05]  /*7bd0*/  @!P0 NANOSLEEP.SYNCS 0x989680 ;  /* 0x009896800000895d */ /* 0x002fea0003900000 */
[----:B------:R-:W1:Y:S02]  /*7be0*/  @!P0 SYNCS.PHASECHK.TRANS64 P0, [R2+URZ+0x250], R3 ;  /* 0x00025003020085a7 */ /* 0x000e6400080010ff */
[----:B-1----:R-:W-:Y:S05]  /*7bf0*/  @!P0 BRA `(.L_x_20) ;  /* 0xfffffffc00f08947 */ /* 0x002fea000383ffff */
[----:B------:R-:W-:Y:S05]  /*7c00*/  BRA `(.L_x_138) ;  /* 0xffffff9c00287947 */ /* 0x000fea000383ffff */
.L_x_23:
[----:B-1----:R-:W-:-:S07]  /*7c10*/  MOV R2, UR33 ;  /* 0x0000002100027c02 */ /* 0x002fce0008000f00 */
.L_x_139:
[----:B-1----:R1:W2:Y:S02]  /*7c20*/  SYNCS.PHASECHK.TRANS64.TRYWAIT P0, [R2+URZ+0xd0], R4 ;  /* 0x0000d004020075a7 */ /* 0x0022a400080011ff */
[----:B--2---:R-:W-:Y:S05]  /*7c30*/  @!P0 NANOSLEEP.SYNCS 0x989680 ;  /* 0x009896800000895d */ /* 0x004fea0003900000 */
[----:B------:R-:W2:Y:S02]  /*7c40*/  @!P0 SYNCS.PHASECHK.TRANS64 P0, [R2+URZ+0xd0], R4 ;  /* 0x0000d004020085a7 */ /* 0x000ea400080010ff */
[----:B--2---:R-:W-:Y:S05]  /*7c50*/  @!P0 BRA `(.L_x_139) ;  /* 0xfffffffc00f08947 */ /* 0x004fea000383ffff */
[----:B------:R-:W-:Y:S05]  /*7c60*/  BRA `(.L_x_22) ;  /* 0xffffff9c00787947 */ /* 0x000fea000383ffff */
.L_x_29:
[----:B-1----:R-:W-:-:S07]  /*7c70*/  MOV R2, UR17 ;  /* 0x0000001100027c02 */ /* 0x002fce0008000f00 */
.L_x_140:
[----:B-1----:R1:W2:Y:S02]  /*7c80*/  SYNCS.PHASECHK.TRANS64.TRYWAIT P0, [R2+URZ+0xd0], R4 ;  /* 0x0000d004020075a7 */ /* 0x0022a400080011ff */
[----:B--2---:R-:W-:Y:S05]  /*7c90*/  @!P0 NANOSLEEP.SYNCS 0x989680 ;  /* 0x009896800000895d */ /* 0x004fea0003900000 */
[----:B------:R-:W2:Y:S02]  /*7ca0*/  @!P0 SYNCS.PHASECHK.TRANS64 P0, [R2+URZ+0xd0], R4 ;  /* 0x0000d004020085a7 */ /* 0x000ea400080010ff */
[----:B--2---:R-:W-:Y:S05]  /*7cb0*/  @!P0 BRA `(.L_x_140) ;  /* 0xfffffffc00f08947 */ /* 0x004fea000383ffff */
[----:B------:R-:W-:Y:S05]  /*7cc0*/  BRA `(.L_x_28) ;  /* 0xffffffa0001c7947 */ /* 0x000fea000383ffff */
.L_x_33:
[----:B-1----:R1:W2:Y:S02]  /*7cd0*/  SYNCS.PHASECHK.TRANS64.TRYWAIT P0, [R2+URZ+0x1e0], R3 ;  /* 0x0001e003020075a7 */ /* 0x0022a400080011ff */
[----:B--2---:R-:W-:Y:S05]  /*7ce0*/  @!P0 NANOSLEEP.SYNCS 0x989680 ;  /* 0x009896800000895d */ /* 0x004fea0003900000 */
[----:B------:R-:W2:Y:S02]  /*7cf0*/  @!P0 SYNCS.PHASECHK.TRANS64 P0, [R2+URZ+0x1e0], R3 ;  /* 0x0001e003020085a7 */ /* 0x000ea400080010ff */
[----:B--2---:R-:W-:Y:S05]  /*7d00*/  @!P0 BRA `(.L_x_33) ;  /* 0xfffffffc00f08947 */ /* 0x004fea000383ffff */
[----:B------:R-:W-:Y:S05]  /*7d10*/  BRA `(.L_x_141) ;  /* 0xffffffa000a87947 */ /* 0x000fea000383ffff */
.L_x_37:
[----:B----4-:R-:W-:-:S07]  /*7d20*/  MOV R0, UR5 ;  /* 0x0000000500007c02 */ /* 0x010fce0008000f00 */
.L_x_142:
[----:B-1----:R1:W2:Y:S02]  /*7d30*/  SYNCS.PHASECHK.TRANS64.TRYWAIT P0, [R0+URZ], R2 ;  /* 0x00000002000075a7 */ /* 0x0022a400080011ff */
[----:B--2---:R-:W-:Y:S05]  /*7d40*/  @!P0 NANOSLEEP.SYNCS 0x989680 ;  /* 0x009896800000895d */ /* 0x004fea0003900000 */
[----:B------:R-:W2:Y:S02]  /*7d50*/  @!P0 SYNCS.PHASECHK.TRANS64 P0, [R0+URZ], R2 ;  /* 0x00000002000085a7 */ /* 0x000ea400080010ff */
[----:B--2---:R-:W-:Y:S05]  /*7d60*/  @!P0 BRA `(.L_x_142) ;  /* 0xfffffffc00f08947 */ /* 0x004fea000383ffff */
[----:B------:R-:W-:Y:S05]  /*7d70*/  BRA `(.L_x_143) ;  /* 0xffffffa800187947 */ /* 0x000fea000383ffff */
.L_x_38:
[----:B----4-:R-:W-:-:S07]  /*7d80*/  MOV R0, UR5 ;  /* 0x0000000500007c02 */ /* 0x010fce0008000f00 */
.L_x_144:
[----:B-1----:R1:W2:Y:S02]  /*7d90*/  SYNCS.PHASECHK.TRANS64.TRYWAIT P0, [R0+URZ], R3 ;  /* 0x00000003000075a7 */ /* 0x0022a400080011ff */
[----:B--2---:R-:W-:Y:S05]  /*7da0*/  @!P0 NANOSLEEP.SYNCS 0x989680 ;  /* 0x009896800000895d */ /* 0x004fea0003900000 */
[----:B------:R-:W2:Y:S02]  /*7db0*/  @!P0 SYNCS.PHASECHK.TRANS64 P0, [R0+URZ], R3 ;  /* 0x00000003000085a7 */ /* 0x000ea400080010ff */
[----:B--2---:R-:W-:Y:S05]  /*7dc0*/  @!P0 BRA `(.L_x_144) ;  /* 0xfffffffc00f08947 */ /* 0x004fea000383ffff */
[----:B------:R-:W-:Y:S05]  /*7dd0*/  BRA `(.L_x_145) ;  /* 0xffffffa800247947 */ /* 0x000fea000383ffff */
.L_x_39:
[----:B----4-:R-:W-:-:S07]  /*7de0*/  MOV R0, UR5 ;  /* 0x0000000500007c02 */ /* 0x010fce0008000f00 */
.L_x_146:
[----:B-1----:R1:W2:Y:S02]  /*7df0*/  SYNCS.PHASECHK.TRANS64.TRYWAIT P0, [R0+URZ], R3 ;  /* 0x00000003000075a7 */ /* 0x0022a400080011ff */
[----:B--2---:R-:W-:Y:S05]  /*7e00*/  @!P0 NANOSLEEP.SYNCS 0x989680 ;  /* 0x009896800000895d */ /* 0x004fea0003900000 */
[----:B------:R-:W2:Y:S02]  /*7e10*/  @!P0 SYNCS.PHASECHK.TRANS64 P0, [R0+URZ], R3 ;  /* 0x00000003000085a7 */ /* 0x000ea400080010ff */
[----:B--2---:R-:W-:Y:S05]  /*7e20*/  @!P0 BRA `(.L_x_146) ;  /* 0xfffffffc00f08947 */ /* 0x004fea000383ffff */
[----:B------:R-:W-:Y:S05]  /*7e30*/  BRA `(.L_x_147) ;  /* 0xffffffa800307947 */ /* 0x000fea000383ffff */
.L_x_40:
[----:B----4-:R-:W-:-:S07]  /*7e40*/  MOV R0, UR5 ;  /* 0x0000000500007c02 */ /* 0x010fce0008000f00 */
.L_x_148:
[----:B-1----:R1:W2:Y:S02]  /*7e50*/  SYNCS.PHASECHK.TRANS64.TRYWAIT P0, [R0+URZ], R3 ;  /* 0x00000003000075a7 */ /* 0x0022a400080011ff */
[----:B--2---:R-:W-:Y:S05]  /*7e60*/  @!P0 NANOSLEEP.SYNCS 0x989680 ;  /* 0x009896800000895d */ /* 0x004fea0003900000 */
[----:B------:R-:W2:Y:S02]  /*7e70*/  @!P0 SYNCS.PHASECHK.TRANS64 P0, [R0+URZ], R3 ;  /* 0x00000003000085a7 */ /* 0x000ea400080010ff */
[----:B--2---:R-:W-:Y:S05]  /*7e80*/  @!P0 BRA `(.L_x_148) ;  /* 0xfffffffc00f08947 */ /* 0x004fea000383ffff */
[----:B------:R-:W-:Y:S05]  /*7e90*/  BRA `(.L_x_149) ;  /* 0xffffffa8003c7947 */ /* 0x000fea000383ffff */
.L_x_41:
[----:B----4-:R-:W-:-:S07]  /*7ea0*/  MOV R0, UR5 ;  /* 0x0000000500007c02 */ /* 0x010fce0008000f00 */
.L_x_150:
[----:B-1----:R1:W2:Y:S02]  /*7eb0*/  SYNCS.PHASECHK.TRANS64.TRYWAIT P0, [R0+URZ], R3 ;  /* 0x00000003000075a7 */ /* 0x0022a400080011ff */
[----:B--2---:R-:W-:Y:S05]  /*7ec0*/  @!P0 NANOSLEEP.SYNCS 0x989680 ;  /* 0x009896800000895d */ /* 0x004fea0003900000 */
[----:B------:R-:W2:Y:S02]  /*7ed0*/  @!P0 SYNCS.PHASECHK.TRANS64 P0, [R0+URZ], R3 ;  /* 0x00000003000085a7 */ /* 0x000ea400080010ff */
[----:B--2---:R-:W-:Y:S05]  /*7ee0*/  @!P0 BRA `(.L_x_150) ;  /* 0xfffffffc00f08947 */ /* 0x004fea000383ffff */
[----:B------:R-:W-:Y:S05]  /*7ef0*/  BRA `(.L_x_151) ;  /* 0xffffffa800487947 */ /* 0x000fea000383ffff */
.L_x_42:
[----:B----4-:R-:W-:-:S07]  /*7f00*/  MOV R0, UR5 ;  /* 0x0000000500007c02 */ /* 0x010fce0008000f00 */
.L_x_152:
[----:B-1----:R1:W2:Y:S02]  /*7f10*/  SYNCS.PHASECHK.TRANS64.TRYWAIT P0, [R0+URZ], R3 ;  /* 0x00000003000075a7 */ /* 0x0022a400080011ff */
[----:B--2---:R-:W-:Y:S05]  /*7f20*/  @!P0 NANOSLEEP.SYNCS 0x989680 ;  /* 0x009896800000895d */ /* 0x004fea0003900000 */
[----:B------:R-:W2:Y:S02]  /*7f30*/  @!P0 SYNCS.PHASECHK.TRANS64 P0, [R0+URZ], R3 ;  /* 0x00000003000085a7 */ /* 0x000ea400080010ff */
[----:B--2---:R-:W-:Y:S05]  /*7f40*/  @!P0 BRA `(.L_x_152) ;  /* 0xfffffffc00f08947 */ /* 0x004fea000383ffff */
[----:B------:R-:W-:Y:S05]  /*7f50*/  BRA `(.L_x_153) ;  /* 0xffffffa800547947 */ /* 0x000fea000383ffff */
.L_x_43:
[----:B----4-:R-:W-:-:S07]  /*7f60*/  MOV R0, UR5 ;  /* 0x0000000500007c02 */ /* 0x010fce0008000f00 */
.L_x_154:
[----:B-1----:R1:W2:Y:S02]  /*7f70*/  SYNCS.PHASECHK.TRANS64.TRYWAIT P0, [R0+URZ], R3 ;  /* 0x00000003000075a7 */ /* 0x0022a400080011ff */
[----:B--2---:R-:W-:Y:S05]  /*7f80*/  @!P0 NANOSLEEP.SYNCS 0x989680 ;  /* 0x009896800000895d */ /* 0x004fea0003900000 */
[----:B------:R-:W2:Y:S02]  /*7f90*/  @!P0 SYNCS.PHASECHK.TRANS64 P0, [R0+URZ], R3 ;  /* 0x00000003000085a7 */ /* 0x000ea400080010ff */
[----:B--2---:R-:W-:Y:S05]  /*7fa0*/  @!P0 BRA `(.L_x_154) ;  /* 0xfffffffc00f08947 */ /* 0x004fea000383ffff */
[----:B------:R-:W-:Y:S05]  /*7fb0*/  BRA `(.L_x_155) ;  /* 0xffffffa800607947 */ /* 0x000fea000383ffff */
.L_x_44:
[----:B----4-:R-:W-:-:S07]  /*7fc0*/  MOV R0, UR5 ;  /* 0x0000000500007c02 */ /* 0x010fce0008000f00 */
.L_x_156:
[----:B-1----:R1:W2:Y:S02]  /*7fd0*/  SYNCS.PHASECHK.TRANS64.TRYWAIT P0, [R0+URZ], R3 ;  /* 0x00000003000075a7 */ /* 0x0022a400080011ff */
[----:B--2---:R-:W-:Y:S05]  /*7fe0*/  @!P0 NANOSLEEP.SYNCS 0x989680 ;  /* 0x009896800000895d */ /* 0x004fea0003900000 */
[----:B------:R-:W2:Y:S02]  /*7ff0*/  @!P0 SYNCS.PHASECHK.TRANS64 P0, [R0+URZ], R3 ;  /* 0x00000003000085a7 */ /* 0x000ea400080010ff */
[----:B--2---:R-:W-:Y:S05]  /*8000*/  @!P0 BRA `(.L_x_156) ;  /* 0xfffffffc00f08947 */ /* 0x004fea000383ffff */
[----:B------:R-:W-:Y:S05]  /*8010*/  BRA `(.L_x_157) ;  /* 0xffffffa8006c7947 */ /* 0x000fea000383ffff */
.L_x_45:
[----:B----4-:R-:W-:-:S07]  /*8020*/  MOV R0, UR5 ;  /* 0x0000000500007c02 */ /* 0x010fce0008000f00 */
.L_x_158:
[----:B-1----:R1:W2:Y:S02]  /*8030*/  SYNCS.PHASECHK.TRANS64.TRYWAIT P0, [R0+URZ], R3 ;  /* 0x00000003000075a7 */ /* 0x0022a400080011ff */
[----:B--2---:R-:W-:Y:S05]  /*8040*/  @!P0 NANOSLEEP.SYNCS 0x989680 ;  /* 0x009896800000895d */ /* 0x004fea0003900000 */
[----:B------:R-:W2:Y:S02]  /*8050*/  @!P0 SYNCS.PHASECHK.TRANS64 P0, [R0+URZ], R3 ;  /* 0x00000003000085a7 */ /* 0x000ea400080010ff */
[----:B--2---:R-:W-:Y:S05]  /*8060*/  @!P0 BRA `(.L_x_158) ;  /* 0xfffffffc00f08947 */ /* 0x004fea000383ffff */
[----:B------:R-:W-:Y:S05]  /*8070*/  BRA `(.L_x_159) ;  /* 0xffffffa800787947 */ /* 0x000fea000383ffff */
.L_x_46:
[----:B----4-:R-:W-:-:S07]  /*8080*/  MOV R0, UR5 ;  /* 0x0000000500007c02 */ /* 0x010fce0008000f00 */
.L_x_160:
[----:B-1----:R1:W2:Y:S02]  /*8090*/  SYNCS.PHASECHK.TRANS64.TRYWAIT P0, [R0+URZ], R3 ;  /* 0x00000003000075a7 */ /* 0x0022a400080011ff */
[----:B--2---:R-:W-:Y:S05]  /*80a0*/  @!P0 NANOSLEEP.SYNCS 0x989680 ;  /* 0x009896800000895d */ /* 0x004fea0003900000 */
[----:B------:R-:W2:Y:S02]  /*80b0*/  @!P0 SYNCS.PHASECHK.TRANS64 P0, [R0+URZ], R3 ;  /* 0x00000003000085a7 */ /* 0x000ea400080010ff */
[----:B--2---:R-:W-:Y:S05]  /*80c0*/  @!P0 BRA `(.L_x_160) ;  /* 0xfffffffc00f08947 */ /* 0x004fea000383ffff */
[----:B------:R-:W-:Y:S05]  /*80d0*/  BRA `(.L_x_161) ;  /* 0xffffffa800847947 */ /* 0x000fea000383ffff */
.L_x_47:
[----:B----4-:R-:W-:-:S07]  /*80e0*/  MOV R0, UR5 ;  /* 0x0000000500007c02 */ /* 0x010fce0008000f00 */
.L_x_162:
[----:B-1----:R1:W2:Y:S02]  /*80f0*/  SYNCS.PHASECHK.TRANS64.TRYWAIT P0, [R0+URZ], R3 ;  /* 0x00000003000075a7 */ /* 0x0022a400080011ff */
[----:B--2---:R-:W-:Y:S05]  /*8100*/  @!P0 NANOSLEEP.SYNCS 0x989680 ;  /* 0x009896800000895d */ /* 0x004fea0003900000 */
[----:B------:R-:W2:Y:S02]  /*8110*/  @!P0 SYNCS.PHASECHK.TRANS64 P0, [R0+URZ], R3 ;  /* 0x00000003000085a7 */ /* 0x000ea400080010ff */
[----:B--2---:R-:W-:Y:S05]  /*8120*/  @!P0 BRA `(.L_x_162) ;  /* 0xfffffffc00f08947 */ /* 0x004fea000383ffff */
[----:B------:R-:W-:Y:S05]  /*8130*/  BRA `(.L_x_163) ;  /* 0xffffffa800907947 */ /* 0x000fea000383ffff */
.L_x_48:
[----:B----4-:R-:W-:-:S07]  /*8140*/  MOV R0, UR5 ;  /* 0x0000000500007c02 */ /* 0x010fce0008000f00 */
.L_x_164:
[----:B-1----:R1:W2:Y:S02]  /*8150*/  SYNCS.PHASECHK.TRANS64.TRYWAIT P0, [R0+URZ], R3 ;  /* 0x00000003000075a7 */ /* 0x0022a400080011ff */
[----:B--2---:R-:W-:Y:S05]  /*8160*/  @!P0 NANOSLEEP.SYNCS 0x989680 ;  /* 0x009896800000895d */ /* 0x004fea0003900000 */
[----:B------:R-:W2:Y:S02]  /*8170*/  @!P0 SYNCS.PHASECHK.TRANS64 P0, [R0+URZ], R3 ;  /* 0x00000003000085a7 */ /* 0x000ea400080010ff */
[----:B--2---:R-:W-:Y:S05]  /*8180*/  @!P0 BRA `(.L_x_164) ;  /* 0xfffffffc00f08947 */ /* 0x004fea000383ffff */
[----:B------:R-:W-:Y:S05]  /*8190*/  BRA `(.L_x_165) ;  /* 0xffffffa8009c7947 */ /* 0x000fea000383ffff */
.L_x_49:
[----:B----4-:R-:W-:-:S07]  /*81a0*/  MOV R0, UR5 ;  /* 0x0000000500007c02 */ /* 0x010fce0008000f00 */
.L_x_166:
[----:B-1----:R1:W2:Y:S02]  /*81b0*/  SYNCS.PHASECHK.TRANS64.TRYWAIT P0, [R0+URZ], R3 ;  /* 0x00000003000075a7 */ /* 0x0022a400080011ff */
[----:B--2---:R-:W-:Y:S05]  /*81c0*/  @!P0 NANOSLEEP.SYNCS 0x989680 ;  /* 0x009896800000895d */ /* 0x004fea0003900000 */
[----:B------:R-:W2:Y:S02]  /*81d0*/  @!P0 SYNCS.PHASECHK.TRANS64 P0, [R0+URZ], R3 ;  /* 0x00000003000085a7 */ /* 0x000ea400080010ff */
[----:B--2---:R-:W-:Y:S05]  /*81e0*/  @!P0 BRA `(.L_x_166) ;  /* 0xfffffffc00f08947 */ /* 0x004fea000383ffff */
[----:B------:R-:W-:Y:S05]  /*81f0*/  BRA `(.L_x_167) ;  /* 0xffffffa800a87947 */ /* 0x000fea000383ffff */
.L_x_50:
[----:B----4-:R-:W-:-:S07]  /*8200*/  MOV R0, UR5 ;  /* 0x0000000500007c02 */ /* 0x010fce0008000f00 */
.L_x_168:
[----:B-1----:R1:W2:Y:S02]  /*8210*/  SYNCS.PHASECHK.TRANS64.TRYWAIT P0, [R0+URZ], R3 ;  /* 0x00000003000075a7 */ /* 0x0022a400080011ff */
[----:B--2---:R-:W-:Y:S05]  /*8220*/  @!P0 NANOSLEEP.SYNCS 0x989680 ;  /* 0x009896800000895d */ /* 0x004fea0003900000 */
[----:B------:R-:W2:Y:S02]  /*8230*/  @!P0 SYNCS.PHASECHK.TRANS64 P0, [R0+URZ], R3 ;  /* 0x00000003000085a7 */ /* 0x000ea400080010ff */
[----:B--2---:R-:W-:Y:S05]  /*8240*/  @!P0 BRA `(.L_x_168) ;  /* 0xfffffffc00f08947 */ /* 0x004fea000383ffff */
[----:B------:R-:W-:Y:S05]  /*8250*/  BRA `(.L_x_169) ;  /* 0xffffffa800b47947 */ /* 0x000fea000383ffff */
.L_x_51:
[----:B----4-:R-:W-:-:S07]  /*8260*/  MOV R0, UR5 ;  /* 0x0000000500007c02 */ /* 0x010fce0008000f00 */
.L_x_170:
[----:B-1----:R1:W2:Y:S02]  /*8270*/  SYNCS.PHASECHK.TRANS64.TRYWAIT P0, [R0+URZ], R3 ;  /* 0x00000003000075a7 */ /* 0x0022a400080011ff */
[----:B--2---:R-:W-:Y:S05]  /*8280*/  @!P0 NANOSLEEP.SYNCS 0x989680 ;  /* 0x009896800000895d */ /* 0x004fea0003900000 */
[----:B------:R-:W2:Y:S02]  /*8290*/  @!P0 SYNCS.PHASECHK.TRANS64 P0, [R0+URZ], R3 ;  /* 0x00000003000085a7 */ /* 0x000ea400080010ff */
[----:B--2---:R-:W-:Y:S05]  /*82a0*/  @!P0 BRA `(.L_x_170) ;  /* 0xfffffffc00f08947 */ /* 0x004fea000383ffff */
[----:B------:R-:W-:Y:S05]  /*82b0*/  BRA `(.L_x_171) ;  /* 0xffffffa800c07947 */ /* 0x000fea000383ffff */
.L_x_52:
[----:B----4-:R-:W-:-:S07]  /*82c0*/  MOV R0, UR5 ;  /* 0x0000000500007c02 */ /* 0x010fce0008000f00 */
.L_x_172:
[----:B-1----:R1:W2:Y:S02]  /*82d0*/  SYNCS.PHASECHK.TRANS64.TRYWAIT P0, [R0+URZ], R3 ;  /* 0x00000003000075a7 */ /* 0x0022a400080011ff */
[----:B--2---:R-:W-:Y:S05]  /*82e0*/  @!P0 NANOSLEEP.SYNCS 0x989680 ;  /* 0x009896800000895d */ /* 0x004fea0003900000 */
[----:B------:R-:W2:Y:S02]  /*82f0*/  @!P0 SYNCS.PHASECHK.TRANS64 P0, [R0+URZ], R3 ;  /* 0x00000003000085a7 */ /* 0x000ea400080010ff */
[----:B--2---:R-:W-:Y:S05]  /*8300*/  @!P0 BRA `(.L_x_172) ;  /* 0xfffffffc00f08947 */ /* 0x004fea000383ffff */
[----:B------:R-:W-:Y:S05]  /*8310*/  BRA `(.L_x_173) ;  /* 0xffffffa800cc7947 */ /* 0x000fea000383ffff */
.L_x_53:
[----:B----4-:R-:W-:-:S07]  /*8320*/  MOV R0, UR5 ;  /* 0x0000000500007c02 */ /* 0x010fce0008000f00 */
.L_x_174:
[----:B-1----:R1:W2:Y:S02]  /*8330*/  SYNCS.PHASECHK.TRANS64.TRYWAIT P0, [R0+URZ], R3 ;  /* 0x00000003000075a7 */ /* 0x0022a400080011ff */
[----:B--2---:R-:W-:Y:S05]  /*8340*/  @!P0 NANOSLEEP.SYNCS 0x989680 ;  /* 0x009896800000895d */ /* 0x004fea0003900000 */
[----:B------:R-:W2:Y:S02]  /*8350*/  @!P0 SYNCS.PHASECHK.TRANS64 P0, [R0+URZ], R3 ;  /* 0x00000003000085a7 */ /* 0x000ea400080010ff */
[----:B--2---:R-:W-:Y:S05]  /*8360*/  @!P0 BRA `(.L_x_174) ;  /* 0xfffffffc00f08947 */ /* 0x004fea000383ffff */
[----:B------:R-:W-:Y:S05]  /*8370*/  BRA `(.L_x_175) ;  /* 0xffffffa800d87947 */ /* 0x000fea000383ffff */
.L_x_54:
[----:B----4-:R-:W-:-:S07]  /*8380*/  MOV R0, UR5 ;  /* 0x0000000500007c02 */ /* 0x010fce0008000f00 */
.L_x_176:
[----:B-1----:R1:W2:Y:S02]  /*8390*/  SYNCS.PHASECHK.TRANS64.TRYWAIT P0, [R0+URZ], R3 ;  /* 0x00000003000075a7 */ /* 0x0022a400080011ff */
[----:B--2---:R-:W-:Y:S05]  /*83a0*/  @!P0 NANOSLEEP.SYNCS 0x989680 ;  /* 0x009896800000895d */ /* 0x004fea0003900000 */
[----:B------:R-:W2:Y:S02]  /*83b0*/  @!P0 SYNCS.PHASECHK.TRANS64 P0, [R0+URZ], R3 ;  /* 0x00000003000085a7 */ /* 0x000ea400080010ff */
[----:B--2---:R-:W-:Y:S05]  /*83c0*/  @!P0 BRA `(.L_x_176) ;  /* 0xfffffffc00f08947 */ /* 0x004fea000383ffff */
[----:B------:R-:W-:Y:S05]  /*83d0*/  BRA `(.L_x_177) ;  /* 0xffffffa800e47947 */ /* 0x000fea000383ffff */
.L_x_55:
[----:B----4-:R-:W-:-:S07]  /*83e0*/  MOV R0, UR5 ;  /* 0x0000000500007c02 */ /* 0x010fce0008000f00 */
.L_x_178:
[----:B-1----:R1:W2:Y:S02]  /*83f0*/  SYNCS.PHASECHK.TRANS64.TRYWAIT P0, [R0+URZ], R3 ;  /* 0x00000003000075a7 */ /* 0x0022a400080011ff */
[----:B--2---:R-:W-:Y:S05]  /*8400*/  @!P0 NANOSLEEP.SYNCS 0x989680 ;  /* 0x009896800000895d */ /* 0x004fea0003900000 */
[----:B------:R-:W2:Y:S02]  /*8410*/  @!P0 SYNCS.PHASECHK.TRANS64 P0, [R0+URZ], R3 ;  /* 0x00000003000085a7 */ /* 0x000ea400080010ff */
[----:B--2---:R-:W-:Y:S05]  /*8420*/  @!P0 BRA `(.L_x_178) ;  /* 0xfffffffc00f08947 */ /* 0x004fea000383ffff */
[----:B------:R-:W-:Y:S05]  /*8430*/  BRA `(.L_x_179) ;  /* 0xffffffa800f07947 */ /* 0x000fea000383ffff */
.L_x_56:
[----:B----4-:R-:W-:-:S07]  /*8440*/  MOV R0, UR5 ;  /* 0x0000000500007c02 */ /* 0x010fce0008000f00 */
.L_x_180:
[----:B-1----:R1:W2:Y:S02]  /*8450*/  SYNCS.PHASECHK.TRANS64.TRYWAIT P0, [R0+URZ], R3 ;  /* 0x00000003000075a7 */ /* 0x0022a400080011ff */
[----:B--2---:R-:W-:Y:S05]  /*8460*/  @!P0 NANOSLEEP.SYNCS 0x989680 ;  /* 0x009896800000895d */ /* 0x004fea0003900000 */
[----:B------:R-:W2:Y:S02]  /*8470*/  @!P0 SYNCS.PHASECHK.TRANS64 P0, [R0+URZ], R3 ;  /* 0x00000003000085a7 */ /* 0x000ea400080010ff */
[----:B--2---:R-:W-:Y:S05]  /*8480*/  @!P0 BRA `(.L_x_180) ;  /* 0xfffffffc00f08947 */ /* 0x004fea000383ffff */
[----:B------:R-:W-:Y:S05]  /*8490*/  BRA `(.L_x_181) ;  /* 0xffffffa800fc7947 */ /* 0x000fea000383ffff */
.L_x_57:
[----:B----4-:R-:W-:-:S07]  /*84a0*/  MOV R0, UR5 ;  /* 0x0000000500007c02 */ /* 0x010fce0008000f00 */
.L_x_182:
[----:B-1----:R1:W2:Y:S02]  /*84b0*/  SYNCS.PHASECHK.TRANS64.TRYWAIT P0, [R0+URZ], R3 ;  /* 0x00000003000075a7 */ /* 0x0022a400080011ff */
[----:B--2---:R-:W-:Y:S05]  /*84c0*/  @!P0 NANOSLEEP.SYNCS 0x989680 ;  /* 0x009896800000895d */ /* 0x004fea0003900000 */
[----:B------:R-:W2:Y:S02]  /*84d0*/  @!P0 SYNCS.PHASECHK.TRANS64 P0, [R0+URZ], R3 ;  /* 0x00000003000085a7 */ /* 0x000ea400080010ff */
[----:B--2---:R-:W-:Y:S05]  /*84e0*/  @!P0 BRA `(.L_x_182) ;  /* 0xfffffffc00f08947 */ /* 0x004fea000383ffff */
[----:B------:R-:W-:Y:S05]  /*84f0*/  BRA `(.L_x_183) ;  /* 0xffffffac00087947 */ /* 0x000fea000383ffff */
.L_x_58:
[----:B----4-:R-:W-:-:S07]  /*8500*/  MOV R0, UR5 ;  /* 0x0000000500007c02 */ /* 0x010fce0008000f00 */
.L_x_184:
[----:B-1----:R1:W2:Y:S02]  /*8510*/  SYNCS.PHASECHK.TRANS64.TRYWAIT P0, [R0+URZ], R3 ;  /* 0x00000003000075a7 */ /* 0x0022a400080011ff */
[----:B--2---:R-:W-:Y:S05]  /*8520*/  @!P0 NANOSLEEP.SYNCS 0x989680 ;  /* 0x009896800000895d */ /* 0x004fea0003900000 */
[----:B------:R-:W2:Y:S02]  /*8530*/  @!P0 SYNCS.PHASECHK.TRANS64 P0, [R0+URZ], R3 ;  /* 0x00000003000085a7 */ /* 0x000ea400080010ff */
[----:B--2---:R-:W-:Y:S05]  /*8540*/  @!P0 BRA `(.L_x_184) ;  /* 0xfffffffc00f08947 */ /* 0x004fea000383ffff */
[----:B------:R-:W-:Y:S05]  /*8550*/  BRA `(.L_x_185) ;  /* 0xffffffac00147947 */ /* 0x000fea000383ffff */
.L_x_59:
[----:B----4-:R-:W-:-:S07]  /*8560*/  MOV R0, UR5 ;  /* 0x0000000500007c02 */ /* 0x010fce0008000f00 */
.L_x_186:
[----:B-1----:R1:W2:Y:S02]  /*8570*/  SYNCS.PHASECHK.TRANS64.TRYWAIT P0, [R0+URZ], R3 ;  /* 0x00000003000075a7 */ /* 0x0022a400080011ff */
[----:B--2---:R-:W-:Y:S05]  /*8580*/  @!P0 NANOSLEEP.SYNCS 0x989680 ;  /* 0x009896800000895d */ /* 0x004fea0003900000 */
[----:B------:R-:W2:Y:S02]  /*8590*/  @!P0 SYNCS.PHASECHK.TRANS64 P0, [R0+URZ], R3 ;  /* 0x00000003000085a7 */ /* 0x000ea400080010ff */
[----:B--2---:R-:W-:Y:S05]  /*85a0*/  @!P0 BRA `(.L_x_186) ;  /* 0xfffffffc00f08947 */ /* 0x004fea000383ffff */
[----:B------:R-:W-:Y:S05]  /*85b0*/  BRA `(.L_x_187) ;  /* 0xffffffac00207947 */ /* 0x000fea000383ffff */
.L_x_60:
[----:B----4-:R-:W-:-:S07]  /*85c0*/  MOV R0, UR5 ;  /* 0x0000000500007c02 */ /* 0x010fce0008000f00 */
.L_x_188:
[----:B-1----:R1:W2:Y:S02]  /*85d0*/  SYNCS.PHASECHK.TRANS64.TRYWAIT P0, [R0+URZ], R3 ;  /* 0x00000003000075a7 */ /* 0x0022a400080011ff */
[----:B--2---:R-:W-:Y:S05]  /*85e0*/  @!P0 NANOSLEEP.SYNCS 0x989680 ;  /* 0x009896800000895d */ /* 0x004fea0003900000 */
[----:B------:R-:W2:Y:S02]  /*85f0*/  @!P0 SYNCS.PHASECHK.TRANS64 P0, [R0+URZ], R3 ;  /* 0x00000003000085a7 */ /* 0x000ea400080010ff */
[----:B--2---:R-:W-:Y:S05]  /*8600*/  @!P0 BRA `(.L_x_188) ;  /* 0xfffffffc00f08947 */ /* 0x004fea000383ffff */
[----:B------:R-:W-:Y:S05]  /*8610*/  BRA `(.L_x_189) ;  /* 0xffffffac002c7947 */ /* 0x000fea000383ffff */
.L_x_61:
[----:B----4-:R-:W-:-:S07]  /*8620*/  MOV R0, UR5 ;  /* 0x0000000500007c02 */ /* 0x010fce0008000f00 */
.L_x_190:
[----:B-1----:R1:W2:Y:S02]  /*8630*/  SYNCS.PHASECHK.TRANS64.TRYWAIT P0, [R0+URZ], R3 ;  /* 0x00000003000075a7 */ /* 0x0022a400080011ff */
[----:B--2---:R-:W-:Y:S05]  /*8640*/  @!P0 NANOSLEEP.SYNCS 0x989680 ;  /* 0x009896800000895d */ /* 0x004fea0003900000 */
[----:B------:R-:W2:Y:S02]  /*8650*/  @!P0 SYNCS.PHASECHK.TRANS64 P0, [R0+URZ], R3 ;  /* 0x00000003000085a7 */ /* 0x000ea400080010ff */
[----:B--2---:R-:W-:Y:S05]  /*8660*/  @!P0 BRA `(.L_x_190) ;  /* 0xfffffffc00f08947 */ /* 0x004fea000383ffff */
[----:B------:R-:W-:Y:S05]  /*8670*/  BRA `(.L_x_191) ;  /* 0xffffffac00387947 */ /* 0x000fea000383ffff */
.L_x_64:
[----:B-1----:R1:W2:Y:S02]  /*8680*/  SYNCS.PHASECHK.TRANS64.TRYWAIT P0, [R0+URZ+0x240], R4 ;  /* 0x00024004000075a7 */ /* 0x0022a400080011ff */
[----:B--2---:R-:W-:Y:S05]  /*8690*/  @!P0 NANOSLEEP.SYNCS 0x989680 ;  /* 0x009896800000895d */ /* 0x004fea0003900000 */
[----:B------:R-:W2:Y:S02]  /*86a0*/  @!P0 SYNCS.PHASECHK.TRANS64 P0, [R0+URZ+0x240], R4 ;  /* 0x00024004000085a7 */ /* 0x000ea400080010ff */
[----:B--2---:R-:W-:Y:S05]  /*86b0*/  @!P0 BRA `(.L_x_64) ;  /* 0xfffffffc00f08947 */ /* 0x004fea000383ffff */
[----:B------:R-:W-:Y:S05]  /*86c0*/  BRA `(.L_x_192) ;  /* 0xffffffac00947947 */ /* 0x000fea000383ffff */
.L_x_65:
[----:B------:R-:W-:-:S07]  /*86d0*/  MOV R0, UR5 ;  /* 0x0000000500007c02 */ /* 0x000fce0008000f00 */
.L_x_193:
[----:B-1----:R1:W2:Y:S02]  /*86e0*/  SYNCS.PHASECHK.TRANS64.TRYWAIT P0, [R0+URZ+0x1f0], R5 ;  /* 0x0001f005000075a7 */ /* 0x0022a400080011ff */
[----:B--2---:R-:W-:Y:S05]  /*86f0*/  @!P0 NANOSLEEP.SYNCS 0x989680 ;  /* 0x009896800000895d */ /* 0x004fea0003900000 */
[----:B------:R-:W2:Y:S02]  /*8700*/  @!P0 SYNCS.PHASECHK.TRANS64 P0, [R0+URZ+0x1f0], R5 ;  /* 0x0001f005000085a7 */ /* 0x000ea400080010ff */
[----:B--2---:R-:W-:Y:S05]  /*8710*/  @!P0 BRA `(.L_x_193) ;  /* 0xfffffffc00f08947 */ /* 0x004fea000383ffff */
[----:B------:R-:W-:Y:S05]  /*8720*/  BRA `(.L_x_194) ;  /* 0xffffffac00a47947 */ /* 0x000fea000383ffff */
.L_x_66:
[----:B-1----:R1:W2:Y:S02]  /*8730*/  SYNCS.PHASECHK.TRANS64.TRYWAIT P1, [R0+URZ+0x1e0], R4 ;  /* 0x0001e004000075a7 */ /* 0x0022a400080211ff */
[----:B--2---:R-:W-:Y:S05]  /*8740*/  @!P1 NANOSLEEP.SYNCS 0x989680 ;  /* 0x009896800000995d */ /* 0x004fea0003900000 */
[----:B------:R-:W2:Y:S02]  /*8750*/  @!P1 SYNCS.PHASECHK.TRANS64 P1, [R0+URZ+0x1e0], R4 ;  /* 0x0001e004000095a7 */ /* 0x000ea400080210ff */
[----:B--2---:R-:W-:Y:S05]  /*8760*/  @!P1 BRA `(.L_x_66) ;  /* 0xfffffffc00f09947 */ /* 0x004fea000383ffff */
[----:B------:R-:W-:Y:S05]  /*8770*/  BRA `(.L_x_195) ;  /* 0xffffffac00d47947 */ /* 0x000fea000383ffff */
.L_x_69:
[----:B------:R-:W-:-:S07]  /*8780*/  MOV R0, UR5 ;  /* 0x0000000500007c02 */ /* 0x000fce0008000f00 */
.L_x_196:
[----:B-1----:R1:W2:Y:S02]  /*8790*/  SYNCS.PHASECHK.TRANS64.TRYWAIT P0, [R0+URZ+0x1f0], R2 ;  /* 0x0001f002000075a7 */ /* 0x0022a400080011ff */
[----:B--2---:R-:W-:Y:S05]  /*87a0*/  @!P0 NANOSLEEP.SYNCS 0x989680 ;  /* 0x009896800000895d */ /* 0x004fea0003900000 */
[----:B------:R-:W2:Y:S02]  /*87b0*/  @!P0 SYNCS.PHASECHK.TRANS64 P0, [R0+URZ+0x1f0], R2 ;  /* 0x0001f002000085a7 */ /* 0x000ea400080010ff */
[----:B--2---:R-:W-:Y:S05]  /*87c0*/  @!P0 BRA `(.L_x_196) ;  /* 0xfffffffc00f08947 */ /* 0x004fea000383ffff */
[----:B------:R-:W-:Y:S05]  /*87d0*/  BRA `(.L_x_68) ;  /* 0xffffffb000287947 */ /* 0x000fea000383ffff */
.L_x_76:
[----:B-1----:R1:W2:Y:S02]  /*87e0*/  SYNCS.PHASECHK.TRANS64.TRYWAIT P1, [R0+URZ+0x1e0], R2 ;  /* 0x0001e002000075a7 */ /* 0x0022a400080211ff */
[----:B--2---:R-:W-:Y:S05]  /*87f0*/  @!P1 NANOSLEEP.SYNCS 0x989680 ;  /* 0x009896800000995d */ /* 0x004fea0003900000 */
[----:B------:R-:W2:Y:S02]  /*8800*/  @!P1 SYNCS.PHASECHK.TRANS64 P1, [R0+URZ+0x1e0], R2 ;  /* 0x0001e002000095a7 */ /* 0x000ea400080210ff */
[----:B--2---:R-:W-:Y:S05]  /*8810*/  @!P1 BRA `(.L_x_76) ;  /* 0xfffffffc00f09947 */ /* 0x004fea000383ffff */
[----:B------:R-:W-:Y:S05]  /*8820*/  BRA `(.L_x_197) ;  /* 0xffffffb400847947 */ /* 0x000fea000383ffff */
.L_x_77:
[----:B------:R-:W-:-:S07]  /*8830*/  MOV R2, UR8 ;  /* 0x0000000800027c02 */ /* 0x000fce0008000f00 */
.L_x_198:
[----:B-1----:R1:W2:Y:S02]  /*8840*/  SYNCS.PHASECHK.TRANS64.TRYWAIT P0, [R2+URZ+0x220], R0 ;  /* 0x00022000020075a7 */ /* 0x0022a400080011ff */
[----:B--2---:R-:W-:Y:S05]  /*8850*/  @!P0 NANOSLEEP.SYNCS 0x989680 ;  /* 0x009896800000895d */ /* 0x004fea0003900000 */
[----:B------:R-:W2:Y:S02]  /*8860*/  @!P0 SYNCS.PHASECHK.TRANS64 P0, [R2+URZ+0x220], R0 ;  /* 0x00022000020085a7 */ /* 0x000ea400080010ff */
[----:B--2---:R-:W-:Y:S05]  /*8870*/  @!P0 BRA `(.L_x_198) ;  /* 0xfffffffc00f08947 */ /* 0x004fea000383ffff */
[----:B------:R-:W-:Y:S05]  /*8880*/  BRA `(.L_x_199) ;  /* 0xffffffb400d47947 */ /* 0x000fea000383ffff */
.L_x_80:
[----:B------:R-:W-:Y:S07]  /*8890*/  MOV R0, UR7 ;  /* 0x0000000700007c02 */ /* 0x000fee0008000f00 */
.L_x_200:
[----:B-1----:R1:W2:Y:S02]  /*88a0*/  SYNCS.PHASECHK.TRANS64.TRYWAIT P0, [R0+URZ], R2 ;  /* 0x00000002000075a7 */ /* 0x0022a400080011ff */
[----:B--2---:R-:W-:Y:S05]  /*88b0*/  @!P0 NANOSLEEP.SYNCS 0x989680 ;  /* 0x009896800000895d */ /* 0x004fea0003900000 */
[----:B------:R-:W2:Y:S02]  /*88c0*/  @!P0 SYNCS.PHASECHK.TRANS64 P0, [R0+URZ], R2 ;  /* 0x00000002000085a7 */ /* 0x000ea400080010ff */
[----:B--2---:R-:W-:Y:S05]  /*88d0*/  @!P0 BRA `(.L_x_200) ;  /* 0xfffffffc00f08947 */ /* 0x004fea000383ffff */
[----:B------:R-:W-:Y:S05]  /*88e0*/  BRA `(.L_x_79) ;  /* 0xffffffb400f07947 */ /* 0x000fea000383ffff */
.L_x_83:
[----:B------:R-:W-:-:S07]  /*88f0*/  MOV R0, UR5 ;  /* 0x0000000500007c02 */ /* 0x000fce0008000f00 */
.L_x_201:
[----:B--2---:R2:W3:Y:S02]  /*8900*/  SYNCS.PHASECHK.TRANS64.TRYWAIT P0, [R0+URZ], R2 ;  /* 0x00000002000075a7 */ /* 0x0044e400080011ff */
[----:B---3--:R-:W-:Y:S05]  /*8910*/  @!P0 NANOSLEEP.SYNCS 0x989680 ;  /* 0x009896800000895d */ /* 0x008fea0003900000 */
[----:B------:R-:W3:Y:S02]  /*8920*/  @!P0 SYNCS.PHASECHK.TRANS64 P0, [R0+URZ], R2 ;  /* 0x00000002000085a7 */ /* 0x000ee400080010ff */
[----:B---3--:R-:W-:Y:S05]  /*8930*/  @!P0 BRA `(.L_x_201) ;  /* 0xfffffffc00f08947 */ /* 0x008fea000383ffff */
[----:B------:R-:W-:Y:S05]  /*8940*/  BRA `(.L_x_202) ;  /* 0xffffffb800a47947 */ /* 0x000fea000383ffff */
.L_x_84:
[----:B------:R-:W-:-:S07]  /*8950*/  MOV R0, UR5 ;  /* 0x0000000500007c02 */ /* 0x000fce0008000f00 */
.L_x_203:
[----:B-1----:R1:W2:Y:S02]  /*8960*/  SYNCS.PHASECHK.TRANS64.TRYWAIT P0, [R0+URZ], R3 ;  /* 0x00000003000075a7 */ /* 0x0022a400080011ff */
[----:B--2---:R-:W-:Y:S05]  /*8970*/  @!P0 NANOSLEEP.SYNCS 0x989680 ;  /* 0x009896800000895d */ /* 0x004fea0003900000 */
[----:B------:R-:W2:Y:S02]  /*8980*/  @!P0 SYNCS.PHASECHK.TRANS64 P0, [R0+URZ], R3 ;  /* 0x00000003000085a7 */ /* 0x000ea400080010ff */
[----:B--2---:R-:W-:Y:S05]  /*8990*/  @!P0 BRA `(.L_x_203) ;  /* 0xfffffffc00f08947 */ /* 0x004fea000383ffff */
[----:B------:R-:W-:Y:S05]  /*89a0*/  BRA `(.L_x_204) ;  /* 0xffffffb800b07947 */ /* 0x000fea000383ffff */
.L_x_85:
[----:B------:R-:W-:-:S07]  /*89b0*/  MOV R0, UR5 ;  /* 0x0000000500007c02 */ /* 0x000fce0008000f00 */
.L_x_205:
[----:B-1----:R1:W2:Y:S02]  /*89c0*/  SYNCS.PHASECHK.TRANS64.TRYWAIT P0, [R0+URZ], R3 ;  /* 0x00000003000075a7 */ /* 0x0022a400080011ff */
[----:B--2---:R-:W-:Y:S05]  /*89d0*/  @!P0 NANOSLEEP.SYNCS 0x989680 ;  /* 0x009896800000895d */ /* 0x004fea0003900000 */
[----:B------:R-:W2:Y:S02]  /*89e0*/  @!P0 SYNCS.PHASECHK.TRANS64 P0, [R0+URZ], R3 ;  /* 0x00000003000085a7 */ /* 0x000ea400080010ff */
[----:B--2---:R-:W-:Y:S05]  /*89f0*/  @!P0 BRA `(.L_x_205) ;  /* 0xfffffffc00f08947 */ /* 0x004fea000383ffff */
[----:B------:R-:W-:Y:S05]  /*8a00*/  BRA `(.L_x_206) ;  /* 0xffffffb800bc7947 */ /* 0x000fea000383ffff */
.L_x_86:
[----:B-1----:R-:W-:-:S07]  /*8a10*/  MOV R0, UR7 ;  /* 0x0000000700007c02 */ /* 0x002fce0008000f00 */
.L_x_207:
[----:B-1----:R1:W2:Y:S02]  /*8a20*/  SYNCS.PHASECHK.TRANS64.TRYWAIT P0, [R0+URZ], R2 ;  /* 0x00000002000075a7 */ /* 0x0022a400080011ff */
[----:B--2---:R-:W-:Y:S05]  /*8a30*/  @!P0 NANOSLEEP.SYNCS 0x989680 ;  /* 0x009896800000895d */ /* 0x004fea0003900000 */
[----:B------:R-:W2:Y:S02]  /*8a40*/  @!P0 SYNCS.PHASECHK.TRANS64 P0, [R0+URZ], R2 ;  /* 0x00000002000085a7 */ /* 0x000ea400080010ff */
[----:B--2---:R-:W-:Y:S05]  /*8a50*/  @!P0 BRA `(.L_x_207) ;  /* 0xfffffffc00f08947 */ /* 0x004fea000383ffff */
[----:B------:R-:W-:Y:S05]  /*8a60*/  BRA `(.L_x_208) ;  /* 0xffffffb800c87947 */ /* 0x000fea000383ffff */
.L_x_91:
[----:B--2---:R2:W3:Y:S02]  /*8a70*/  SYNCS.PHASECHK.TRANS64.TRYWAIT P0, [R0+URZ+0x1e0], R2 ;  /* 0x0001e002000075a7 */ /* 0x0044e400080011ff */
[----:B---3--:R-:W-:Y:S05]  /*8a80*/  @!P0 NANOSLEEP.SYNCS 0x989680 ;  /* 0x009896800000895d */ /* 0x008fea0003900000 */
[----:B------:R-:W3:Y:S02]  /*8a90*/  @!P0 SYNCS.PHASECHK.TRANS64 P0, [R0+URZ+0x1e0], R2 ;  /* 0x0001e002000085a7 */ /* 0x000ee400080010ff */
[----:B---3--:R-:W-:Y:S05]  /*8aa0*/  @!P0 BRA `(.L_x_91) ;  /* 0xfffffffc00f08947 */ /* 0x008fea000383ffff */
[----:B------:R-:W-:Y:S05]  /*8ab0*/  BRA `(.L_x_209) ;  /* 0xffffffbc00c07947 */ /* 0x000fea000383ffff */
.L_x_94:
[----:B------:R-:W-:Y:S07]  /*8ac0*/  MOV R0, UR7 ;  /* 0x0000000700007c02 */ /* 0x000fee0008000f00 */
.L_x_210:
[----:B--2---:R2:W3:Y:S02]  /*8ad0*/  SYNCS.PHASECHK.TRANS64.TRYWAIT P0, [R0+URZ+0x1d8], R2 ;  /* 0x0001d802000075a7 */ /* 0x0044e400080011ff */
[----:B---3--:R-:W-:Y:S05]  /*8ae0*/  @!P0 NANOSLEEP.SYNCS 0x989680 ;  /* 0x009896800000895d */ /* 0x008fea0003900000 */
[----:B------:R-:W3:Y:S02]  /*8af0*/  @!P0 SYNCS.PHASECHK.TRANS64 P0, [R0+URZ+0x1d8], R2 ;  /* 0x0001d802000085a7 */ /* 0x000ee400080010ff */
[----:B---3--:R-:W-:Y:S05]  /*8b00*/  @!P0 BRA `(.L_x_210) ;  /* 0xfffffffc00f08947 */ /* 0x008fea000383ffff */
[----:B------:R-:W-:Y:S05]  /*8b10*/  BRA `(.L_x_93) ;  /* 0xffffffc000a07947 */ /* 0x000fea000383ffff */
.L_x_97:
[----:B------:R-:W-:Y:S07]  /*8b20*/  MOV R0, UR15 ;  /* 0x0000000f00007c02 */ /* 0x000fee0008000f00 */
.L_x_211:
[----:B-1----:R1:W2:Y:S02]  /*8b30*/  SYNCS.PHASECHK.TRANS64.TRYWAIT P0, [R0+URZ+0x1b8], R9 ;  /* 0x0001b809000075a7 */ /* 0x0022a400080011ff */
[----:B--2---:R-:W-:Y:S05]  /*8b40*/  @!P0 NANOSLEEP.SYNCS 0x989680 ;  /* 0x009896800000895d */ /* 0x004fea0003900000 */
[----:B------:R-:W2:Y:S02]  /*8b50*/  @!P0 SYNCS.PHASECHK.TRANS64 P0, [R0+URZ+0x1b8], R9 ;  /* 0x0001b809000085a7 */ /* 0x000ea400080010ff */
[----:B--2---:R-:W-:Y:S05]  /*8b60*/  @!P0 BRA `(.L_x_211) ;  /* 0xfffffffc00f08947 */ /* 0x004fea000383ffff */
[----:B------:R-:W-:Y:S05]  /*8b70*/  BRA `(.L_x_212) ;  /* 0xffffffc400187947 */ /* 0x000fea000383ffff */
.L_x_98:
[----:B------:R-:W-:Y:S07]  /*8b80*/  MOV R0, UR13 ;  /* 0x0000000d00007c02 */ /* 0x000fee0008000f00 */
.L_x_213:
[----:B-1----:R1:W2:Y:S02]  /*8b90*/  SYNCS.PHASECHK.TRANS64.TRYWAIT P0, [R0+URZ+0x1b8], R20 ;  /* 0x0001b814000075a7 */ /* 0x0022a400080011ff */
[----:B--2---:R-:W-:Y:S05]  /*8ba0*/  @!P0 NANOSLEEP.SYNCS 0x989680 ;  /* 0x009896800000895d */ /* 0x004fea0003900000 */
[----:B------:R-:W2:Y:S02]  /*8bb0*/  @!P0 SYNCS.PHASECHK.TRANS64 P0, [R0+URZ+0x1b8], R20 ;  /* 0x0001b814000085a7 */ /* 0x000ea400080010ff */
[----:B--2---:R-:W-:Y:S05]  /*8bc0*/  @!P0 BRA `(.L_x_213) ;  /* 0xfffffffc00f08947 */ /* 0x004fea000383ffff */
[----:B------:R-:W-:Y:S05]  /*8bd0*/  BRA `(.L_x_214) ;  /* 0xffffffc400b87947 */ /* 0x000fea000383ffff */
.L_x_100:
[----:B------:R-:W-:-:S07]  /*8be0*/  MOV R0, UR4 ;  /* 0x0000000400007c02 */ /* 0x000fce0008000f00 */
.L_x_215:
[----:B-1----:R1:W3:Y:S02]  /*8bf0*/  SYNCS.PHASECHK.TRANS64.TRYWAIT P0, [R0+URZ], R2 ;  /* 0x00000002000075a7 */ /* 0x0022e400080011ff */
[----:B---3--:R-:W-:Y:S05]  /*8c00*/  @!P0 NANOSLEEP.SYNCS 0x989680 ;  /* 0x009896800000895d */ /* 0x008fea0003900000 */
[----:B------:R-:W3:Y:S02]  /*8c10*/  @!P0 SYNCS.PHASECHK.TRANS64 P0, [R0+URZ], R2 ;  /* 0x00000002000085a7 */ /* 0x000ee400080010ff */
[----:B---3--:R-:W-:Y:S05]  /*8c20*/  @!P0 BRA `(.L_x_215) ;  /* 0xfffffffc00f08947 */ /* 0x008fea000383ffff */
[----:B------:R-:W-:Y:S05]  /*8c30*/  BRA `(.L_x_216) ;  /* 0xffffffc800447947 */ /* 0x000fea000383ffff */
.L_x_101:
[----:B------:R-:W-:-:S07]  /*8c40*/  MOV R0, UR4 ;  /* 0x0000000400007c02 */ /* 0x000fce0008000f00 */
.L_x_217:
[----:B-1----:R1:W3:Y:S02]  /*8c50*/  SYNCS.PHASECHK.TRANS64.TRYWAIT P0, [R0+URZ], R2 ;  /* 0x00000002000075a7 */ /* 0x0022e400080011ff */
[----:B---3--:R-:W-:Y:S05]  /*8c60*/  @!P0 NANOSLEEP.SYNCS 0x989680 ;  /* 0x009896800000895d */ /* 0x008fea0003900000 */
[----:B------:R-:W3:Y:S02]  /*8c70*/  @!P0 SYNCS.PHASECHK.TRANS64 P0, [R0+URZ], R2 ;  /* 0x00000002000085a7 */ /* 0x000ee400080010ff */
[----:B---3--:R-:W-:Y:S05]  /*8c80*/  @!P0 BRA `(.L_x_217) ;  /* 0xfffffffc00f08947 */ /* 0x008fea000383ffff */
[----:B------:R-:W-:Y:S05]  /*8c90*/  BRA `(.L_x_218) ;  /* 0xffffffc800507947 */ /* 0x000fea000383ffff */
.L_x_103:
[----:B--2---:R2:W4:Y:S02]  /*8ca0*/  SYNCS.PHASECHK.TRANS64.TRYWAIT P0, [R0+URZ+0x1e0], R2 ;  /* 0x0001e002000075a7 */ /* 0x00452400080011ff */
[----:B----4-:R-:W-:Y:S05]  /*8cb0*/  @!P0 NANOSLEEP.SYNCS 0x989680 ;  /* 0x009896800000895d */ /* 0x010fea0003900000 */
[----:B------:R-:W4:Y:S02]  /*8cc0*/  @!P0 SYNCS.PHASECHK.TRANS64 P0, [R0+URZ+0x1e0], R2 ;  /* 0x0001e002000085a7 */ /* 0x000f2400080010ff */
[----:B----4-:R-:W-:Y:S05]  /*8cd0*/  @!P0 BRA `(.L_x_103) ;  /* 0xfffffffc00f08947 */ /* 0x010fea000383ffff */
[----:B------:R-:W-:Y:S05]  /*8ce0*/  BRA `(.L_x_219) ;  /* 0xffffffcc00407947 */ /* 0x000fea000383ffff */
.L_x_113:
[----:B-1----:R1:W3:Y:S02]  /*8cf0*/  SYNCS.PHASECHK.TRANS64.TRYWAIT P1, [R2+URZ+0x1a0], R4 ;  /* 0x0001a004020075a7 */ /* 0x0022e400080211ff */
[----:B---3--:R-:W-:Y:S05]  /*8d00*/  @!P1 NANOSLEEP.SYNCS 0x989680 ;  /* 0x009896800000995d */ /* 0x008fea0003900000 */
[----:B------:R-:W3:Y:S02]  /*8d10*/  @!P1 SYNCS.PHASECHK.TRANS64 P1, [R2+URZ+0x1a0], R4 ;  /* 0x0001a004020095a7 */ /* 0x000ee400080210ff */
[----:B---3--:R-:W-:Y:S05]  /*8d20*/  @!P1 BRA `(.L_x_113) ;  /* 0xfffffffc00f09947 */ /* 0x008fea000383ffff */
[----:B------:R-:W-:Y:S05]  /*8d30*/  BRA `(.L_x_112) ;  /* 0xffffffd800407947 */ /* 0x000fea000383ffff */
.L_x_115:
[----:B-1----:R1:W2:Y:S02]  /*8d40*/  SYNCS.PHASECHK.TRANS64.TRYWAIT P0, [R44+URZ+0x200], R3 ;  /* 0x000200032c0075a7 */ /* 0x0022a400080011ff */
[----:B--2---:R-:W-:Y:S05]  /*8d50*/  @!P0 NANOSLEEP.SYNCS 0x989680 ;  /* 0x009896800000895d */ /* 0x004fea0003900000 */
[----:B------:R-:W2:Y:S02]  /*8d60*/  @!P0 SYNCS.PHASECHK.TRANS64 P0, [R44+URZ+0x200], R3 ;  /* 0x000200032c0085a7 */ /* 0x000ea400080010ff */
[----:B--2---:R-:W-:Y:S05]  /*8d70*/  @!P0 BRA `(.L_x_115) ;  /* 0xfffffffc00f08947 */ /* 0x004fea000383ffff */
[----:B------:R-:W-:Y:S05]  /*8d80*/  BRA `(.L_x_114) ;  /* 0xffffffd800907947 */ /* 0x000fea000383ffff */
.L_x_126:
[----:B-1----:R1:W2:Y:S02]  /*8d90*/  SYNCS.PHASECHK.TRANS64.TRYWAIT P0, [R2+URZ+0x1a0], R45 ;  /* 0x0001a02d020075a7 */ /* 0x0022a400080011ff */
[----:B--2---:R-:W-:Y:S05]  /*8da0*/  @!P0 NANOSLEEP.SYNCS 0x989680 ;  /* 0x009896800000895d */ /* 0x004fea0003900000 */
[----:B------:R-:W2:Y:S02]  /*8db0*/  @!P0 SYNCS.PHASECHK.TRANS64 P0, [R2+URZ+0x1a0], R45 ;  /* 0x0001a02d020085a7 */ /* 0x000ea400080010ff */
[----:B--2---:R-:W-:Y:S05]  /*8dc0*/  @!P0 BRA `(.L_x_126) ;  /* 0xfffffffc00f08947 */ /* 0x004fea000383ffff */
[----:B------:R-:W-:Y:S05]  /*8dd0*/  BRA `(.L_x_125) ;  /* 0xffffffe000a07947 */ /* 0x000fea000383ffff */
        .weak           $__internal_0_$__cuda_sm10x_tcgen05_guardrail_trap_col_being_dealloced_not_returned_by_alloc
        .type           $__internal_0_$__cuda_sm10x_tcgen05_guardrail_trap_col_being_dealloced_not_returned_by_alloc,@function
        .size           $__internal_0_$__cuda_sm10x_tcgen05_guardrail_trap_col_being_dealloced_not_returned_by_alloc,($__internal_1_$__cuda_sm10x_tcgen05_guardrail_trap_phase_invalid_during_alloc - $__internal_0_$__cuda_sm10x_tcgen05_guardrail_trap_col_being_dealloced_not_returned_by_alloc)
$__internal_0_$__cuda_sm10x_tcgen05_guardrail_trap_col_being_dealloced_not_returned_by_alloc:
[----:B------:R-:W-:Y:S05]  /*8de0*/  BPT.TRAP 0x1 ;  /* 0x000000040000795c */ /* 0x000fea0000300000 */
[----:B------:R-:W-:-:S04]  /*8df0*/  HFMA2 R3, -RZ, RZ, 0, 0 ;  /* 0x00000000ff037431 */ /* 0x000fc800000001ff */
[----:B------:R-:W-:Y:S05]  /*8e00*/  RET.REL.NODEC R2 `(_ZN7cutlass13device_kernelINS_4gemm6kernel13GemmUniversalIN4cute5tupleIJiiiiEEENS1_10collective13CollectiveMmaINS1_35MainloopSm100TmaUmmaWarpSpecializedILi26ELi2ELi4ENS5_IJNS4_1CILi1EEESB_SB_EEEEENS5_IJNSA_ILi64EEESE_NSA_ILi32EEEEEENS_10bfloat16_tENS5_IJlSB_lEEESH_NS5_IJSB_llEEENS4_8TiledMMAINS4_8MMA_AtomIJNS4_20SM100_MMA_F16BF16_SSISH_SH_fLi64ELi64ELNS4_4UMMA5MajorE0ELSO_1ELNSN_7ScaleInE0ELSP_0EEEEEENS4_6LayoutISC_NS5_IJNSA_ILi0EEEST_ST_EEEEENS5_IJNS4_10UnderscoreESW_SW_EEEEENS4_13SM90_TMA_LOADENS4_14ComposedLayoutINS4_7SwizzleILi2ELi4ELi3EEENS4_18smem_ptr_flag_bitsILi16EEENSS_INS5_IJNSA_ILi8EEESF_EEENS5_IJSF_SB_EEEEEEEvNS4_8identityESZ_NS10_INS11_ILi3ELi4ELi3EEES14_NSS_INS5_IJSE_S15_EEENS5_IJSB_SE_EEEEEEEvS1A_EENS_8epilogue10collective18CollectiveEpilogueINS1H_23Sm100TmaWarpSpecializedILi3ELi2ELi16ELb1ELb0EEEJSG_NS5_IJNSS_ISE_SB_EENSS_ISF_SB_EEEEESH_SI_SH_SI_NS1H_6fusion15FusionCallbacksIS1L_NS1P_17LinearCombinationISH_fSH_fLNS_15FloatRoundStyleE2EEESG_S1O_JEEENS4_5SM1004TMEM4LOAD26SM100_TMEM_LOAD_16dp256b4xESZ_S19_NS4_17SM75_U32x4_LDSM_NENS4_14SM90_TMA_STOREES19_NS4_17SM90_U32x4_STSM_NENS4_39AutoVectorizingCopyWithAssumedAlignmentILi128EEEEEEvvEEEEvNT_6ParamsE) ;  /* 0xffffff70027c7950 */ /* 0x000fea0003c3ffff */
        .weak           $__internal_1_$__cuda_sm10x_tcgen05_guardrail_trap_phase_invalid_during_alloc
        .type           $__internal_1_$__cuda_sm10x_tcgen05_guardrail_trap_phase_invalid_during_alloc,@function
        .size           $__internal_1_$__cuda_sm10x_tcgen05_guardrail_trap_phase_invalid_during_alloc,($__internal_2_$__cuda_sm10x_tcgen05_guardrail_trap_unallocated_columns_being_dealloced - $__internal_1_$__cuda_sm10x_tcgen05_guardrail_trap_phase_invalid_during_alloc)
$__internal_1_$__cuda_sm10x_tcgen05_guardrail_trap_phase_invalid_during_alloc:
[----:B------:R-:W-:Y:S05]  /*8e10*/  BPT.TRAP 0x1 ;  /* 0x000000040000795c */ /* 0x000fea0000300000 */
[----:B------:R-:W-:-:S04]  /*8e20*/  MOV R3, 0x0 ;  /* 0x0000000000037802 */ /* 0x000fc80000000f00 */
[----:B------:R-:W-:Y:S05]  /*8e30*/  RET.REL.NODEC R2 `(_ZN7cutlass13device_kernelINS_4gemm6kernel13GemmUniversalIN4cute5tupleIJiiiiEEENS1_10collective13CollectiveMmaINS1_35MainloopSm100TmaUmmaWarpSpecializedILi26ELi2ELi4ENS5_IJNS4_1CILi1EEESB_SB_EEEEENS5_IJNSA_ILi64EEESE_NSA_ILi32EEEEEENS_10bfloat16_tENS5_IJlSB_lEEESH_NS5_IJSB_llEEENS4_8TiledMMAINS4_8MMA_AtomIJNS4_20SM100_MMA_F16BF16_SSISH_SH_fLi64ELi64ELNS4_4UMMA5MajorE0ELSO_1ELNSN_7ScaleInE0ELSP_0EEEEEENS4_6LayoutISC_NS5_IJNSA_ILi0EEEST_ST_EEEEENS5_IJNS4_10UnderscoreESW_SW_EEEEENS4_13SM90_TMA_LOADENS4_14ComposedLayoutINS4_7SwizzleILi2ELi4ELi3EEENS4_18smem_ptr_flag_bitsILi16EEENSS_INS5_IJNSA_ILi8EEESF_EEENS5_IJSF_SB_EEEEEEEvNS4_8identityESZ_NS10_INS11_ILi3ELi4ELi3EEES14_NSS_INS5_IJSE_S15_EEENS5_IJSB_SE_EEEEEEEvS1A_EENS_8epilogue10collective18CollectiveEpilogueINS1H_23Sm100TmaWarpSpecializedILi3ELi2ELi16ELb1ELb0EEEJSG_NS5_IJNSS_ISE_SB_EENSS_ISF_SB_EEEEESH_SI_SH_SI_NS1H_6fusion15FusionCallbacksIS1L_NS1P_17LinearCombinationISH_fSH_fLNS_15FloatRoundStyleE2EEESG_S1O_JEEENS4_5SM1004TMEM4LOAD26SM100_TMEM_LOAD_16dp256b4xESZ_S19_NS4_17SM75_U32x4_LDSM_NENS4_14SM90_TMA_STOREES19_NS4_17SM90_U32x4_STSM_NENS4_39AutoVectorizingCopyWithAssumedAlignmentILi128EEEEEEvvEEEEvNT_6ParamsE) ;  /* 0xffffff7002707950 */ /* 0x000fea0003c3ffff */
        .weak           $__internal_2_$__cuda_sm10x_tcgen05_guardrail_trap_unallocated_columns_being_dealloced
        .type           $__internal_2_$__cuda_sm10x_tcgen05_guardrail_trap_unallocated_columns_being_dealloced,@function
        .size           $__internal_2_$__cuda_sm10x_tcgen05_guardrail_trap_unallocated_columns_being_dealloced,(.L_x_221 - $__internal_2_$__cuda_sm10x_tcgen05_guardrail_trap_unallocated_columns_being_dealloced)
$__internal_2_$__cuda_sm10x_tcgen05_guardrail_trap_unallocated_columns_being_dealloced:
[----:B------:R-:W-:Y:S05]  /*8e40*/  BPT.TRAP 0x1 ;  /* 0x000000040000795c */ /* 0x000fea0000300000 */
[----:B------:R-:W-:-:S04]  /*8e50*/  HFMA2 R3, -RZ, RZ, 0, 0 ;  /* 0x00000000ff037431 */ /* 0x000fc800000001ff */
[----:B------:R-:W-:Y:S05]  /*8e60*/  RET.REL.NODEC R2 `(_ZN7cutlass13device_kernelINS_4gemm6kernel13GemmUniversalIN4cute5tupleIJiiiiEEENS1_10collective13CollectiveMmaINS1_35MainloopSm100TmaUmmaWarpSpecializedILi26ELi2ELi4ENS5_IJNS4_1CILi1EEESB_SB_EEEEENS5_IJNSA_ILi64EEESE_NSA_ILi32EEEEEENS_10bfloat16_tENS5_IJlSB_lEEESH_NS5_IJSB_llEEENS4_8TiledMMAINS4_8MMA_AtomIJNS4_20SM100_MMA_F16BF16_SSISH_SH_fLi64ELi64ELNS4_4UMMA5MajorE0ELSO_1ELNSN_7ScaleInE0ELSP_0EEEEEENS4_6LayoutISC_NS5_IJNSA_ILi0EEEST_ST_EEEEENS5_IJNS4_10UnderscoreESW_SW_EEEEENS4_13SM90_TMA_LOADENS4_14ComposedLayoutINS4_7SwizzleILi2ELi4ELi3EEENS4_18smem_ptr_flag_bitsILi16EEENSS_INS5_IJNSA_ILi8EEESF_EEENS5_IJSF_SB_EEEEEEEvNS4_8identityESZ_NS10_INS11_ILi3ELi4ELi3EEES14_NSS_INS5_IJSE_S15_EEENS5_IJSB_SE_EEEEEEEvS1A_EENS_8epilogue10collective18CollectiveEpilogueINS1H_23Sm100TmaWarpSpecializedILi3ELi2ELi16ELb1ELb0EEEJSG_NS5_IJNSS_ISE_SB_EENSS_ISF_SB_EEEEESH_SI_SH_SI_NS1H_6fusion15FusionCallbacksIS1L_NS1P_17LinearCombinationISH_fSH_fLNS_15FloatRoundStyleE2EEESG_S1O_JEEENS4_5SM1004TMEM4LOAD26SM100_TMEM_LOAD_16dp256b4xESZ_S19_NS4_17SM75_U32x4_LDSM_NENS4_14SM90_TMA_STOREES19_NS4_17SM90_U32x4_STSM_NENS4_39AutoVectorizingCopyWithAssumedAlignmentILi128EEEEEEvvEEEEvNT_6ParamsE) ;  /* 0xffffff7002647950 */ /* 0x000fea0003c3ffff */
.L_x_220:
[----:B------:R-:W-:-:S00]  /*8e70*/  BRA `(.L_x_220) ;  /* 0xfffffffc00fc7947 */ /* 0x000fc0000383ffff */
[----:B------:R-:W-:-:S00]  /*8e80*/  NOP ;  /* 0x0000000000007918 */ /* 0x000fc00000000000 */
[----:B------:R-:W-:-:S00]  /*8e90*/  NOP ;  /* 0x0000000000007918 */ /* 0x000fc00000000000 */
[----:B------:R-:W-:-:S00]  /*8ea0*/  NOP ;  /* 0x0000000000007918 */ /* 0x000fc00000000000 */
[----:B------:R-:W-:-:S00]  /*8eb0*/  NOP ;  /* 0x0000000000007918 */ /* 0x000fc00000000000 */
[----:B------:R-:W-:-:S00]  /*8ec0*/  NOP ;  /* 0x0000000000007918 */ /* 0x000fc00000000000 */
[----:B------:R-:W-:-:S00]  /*8ed0*/  NOP ;  /* 0x0000000000007918 */ /* 0x000fc00000000000 */
[----:B------:R-:W-:-:S00]  /*8ee0*/  NOP ;  /* 0x0000000000007918 */ /* 0x000fc00000000000 */
[----:B------:R-:W-:-:S00]  /*8ef0*/  NOP ;  /* 0x0000000000007918 */ /* 0x000fc00000000000 */
.L_x_221:


//--------------------- .nv.global.init           --------------------------
	.section	.nv.global.init,"aw",@progbits
.nv.global.init:
	.type		$str$27,@object
	.size		$str$27,($str$28 - $str$27)
$str$27:
        /*0000*/ 	.byte	0x28, 0x61, 0x64, 0x64, 0x72, 0x65, 0x73, 0x73, 0x20, 0x26, 0x20, 0x6d, 0x61, 0x73, 0x6b, 0x29
        /*0010*/ 	.byte	0x20, 0x3d, 0x3d, 0x20, 0x30, 0x00
	.type		$str$28,@object
	.size		$str$28,($str$26 - $str$28)
$str$28:
        /*0016*/ 	.byte	0x2f, 0x74, 0x6d, 0x70, 0x2f, 0x63, 0x75, 0x74, 0x6c, 0x61, 0x73, 0x73, 0x5f, 0x73, 0x77, 0x65
        /*0026*/ 	.byte	0x65, 0x70, 0x5f, 0x73, 0x72, 0x63, 0x2f, 0x69, 0x6e, 0x63, 0x6c, 0x75, 0x64, 0x65, 0x2f, 0x63
        /*0036*/ 	.byte	0x75, 0x74, 0x65, 0x2f, 0x70, 0x6f, 0x69, 0x6e, 0x74, 0x65, 0x72, 0x5f, 0x66, 0x6c, 0x61, 0x67
        /*0046*/ 	.byte	0x67, 0x65, 0x64, 0x2e, 0x68, 0x70, 0x70, 0x00
	.type		$str$26,@object
	.size		$str$26,($str$25 - $str$26)
$str$26:
        /*004e*/ 	.byte	0x2f, 0x74, 0x6d, 0x70, 0x2f, 0x63, 0x75, 0x74, 0x6c, 0x61, 0x73, 0x73, 0x5f, 0x73, 0x77, 0x65
        /*005e*/ 	.byte	0x65, 0x70, 0x5f, 0x73, 0x72, 0x63, 0x2f, 0x69, 0x6e, 0x63, 0x6c, 0x75, 0x64, 0x65, 0x2f, 0x63
        /*006e*/ 	.byte	0x75, 0x74, 0x65, 0x2f, 0x61, 0x74, 0x6f, 0x6d, 0x2f, 0x63, 0x6f, 0x70, 0x79, 0x5f, 0x74, 0x72
        /*007e*/ 	.byte	0x61, 0x69, 0x74, 0x73, 0x5f, 0x73, 0x6d, 0x31, 0x30, 0x30, 0x2e, 0x68, 0x70, 0x70, 0x00
	.type		$str$25,@object
	.size		$str$25,(__unnamed_1 - $str$25)
$str$25:
        /*008d*/ 	.byte	0x28, 0x28, 0x75, 0x69, 0x6e, 0x74, 0x33, 0x32, 0x5f, 0x74, 0x28, 0x74, 0x68, 0x72, 0x65, 0x61
        /*009d*/ 	.byte	0x64, 0x49, 0x64, 0x78, 0x2e, 0x78, 0x29, 0x20, 0x2f, 0x20, 0x33, 0x32, 0x29, 0x20, 0x25, 0x20
        /*00ad*/ 	.byte	0x34, 0x29, 0x20, 0x3d, 0x3d, 0x20, 0x28, 0x28, 0x28, 0x74, 0x6d, 0x65, 0x6d, 0x5f, 0x61, 0x64
        /*00bd*/ 	.byte	0x64, 0x72, 0x20, 0x3e, 0x3e, 0x20, 0x31, 0x36, 0x29, 0x20, 0x2f, 0x20, 0x33, 0x32, 0x29, 0x20
        /*00cd*/ 	.byte	0x25, 0x20, 0x34, 0x29, 0x00
	.type		__unnamed_1,@object
	.size		__unnamed_1,(__unnamed_2 - __unnamed_1)
__unnamed_1:
        /*00d2*/ 	.byte	0x61, 0x75, 0x74, 0x6f, 0x20, 0x63, 0x75, 0x74, 0x65, 0x3a, 0x3a, 0x61, 0x73, 0x5f, 0x70, 0x6f
        /* <DEDUP_REMOVED lines=24> */
        /*0262*/ 	.byte	0x30, 0x34, 0x38, 0x3e, 0x3e, 0x3e, 0x3e, 0x5d, 0x00
	.type		__unnamed_2,@object
	.size		__unnamed_2,(.L_2 - __unnamed_2)
__unnamed_2:
        /* <DEDUP_REMOVED lines=45> */
        /*053b*/ 	.byte	0x3e, 0x3e, 0x3e, 0x5d, 0x00
.L_2:


//--------------------- .nv.shared._ZN7cutlass13device_kernelINS_4gemm6kernel13GemmUniversalIN4cute5tupleIJiiiiEEENS1_10collective13CollectiveMmaINS1_35MainloopSm100TmaUmmaWarpSpecializedILi26ELi2ELi4ENS5_IJNS4_1CILi1EEESB_SB_EEEEENS5_IJNSA_ILi64EEESE_NSA_ILi32EEEEEENS_10bfloat16_tENS5_IJlSB_lEEESH_NS5_IJSB_llEEENS4_8TiledMMAINS4_8MMA_AtomIJNS4_20SM100_MMA_F16BF16_SSISH_SH_fLi64ELi64ELNS4_4UMMA5MajorE0ELSO_1ELNSN_7ScaleInE0ELSP_0EEEEEENS4_6LayoutISC_NS5_IJNSA_ILi0EEEST_ST_EEEEENS5_IJNS4_10UnderscoreESW_SW_EEEEENS4_13SM90_TMA_LOADENS4_14ComposedLayoutINS4_7SwizzleILi2ELi4ELi3EEENS4_18smem_ptr_flag_bitsILi16EEENSS_INS5_IJNSA_ILi8EEESF_EEENS5_IJSF_SB_EEEEEEEvNS4_8identityESZ_NS10_INS11_ILi3ELi4ELi3EEES14_NSS_INS5_IJSE_S15_EEENS5_IJSB_SE_EEEEEEEvS1A_EENS_8epilogue10collective18CollectiveEpilogueINS1H_23Sm100TmaWarpSpecializedILi3ELi2ELi16ELb1ELb0EEEJSG_NS5_IJNSS_ISE_SB_EENSS_ISF_SB_EEEEESH_SI_SH_SI_NS1H_6fusion15FusionCallbacksIS1L_NS1P_17LinearCombinationISH_fSH_fLNS_15FloatRoundStyleE2EEESG_S1O_JEEENS4_5SM1004TMEM4LOAD26SM100_TMEM_LOAD_16dp256b4xESZ_S19_NS4_17SM75_U32x4_LDSM_NENS4_14SM90_TMA_STOREES19_NS4_17SM90_U32x4_STSM_NENS4_39AutoVectorizingCopyWithAssumedAlignmentILi128EEEEEEvvEEEEvNT_6ParamsE --------------------------
	.section	.nv.shared._ZN7cutlass13device_kernelINS_4gemm6kernel13GemmUniversalIN4cute5tupleIJiiiiEEENS1_10collective13CollectiveMmaINS1_35MainloopSm100TmaUmmaWarpSpecializedILi26ELi2ELi4ENS5_IJNS4_1CILi1EEESB_SB_EEEEENS5_IJNSA_ILi64EEESE_NSA_ILi32EEEEEENS_10bfloat16_tENS5_IJlSB_lEEESH_NS5_IJSB_llEEENS4_8TiledMMAINS4_8MMA_AtomIJNS4_20SM100_MMA_F16BF16_SSISH_SH_fLi64ELi64ELNS4_4UMMA5MajorE0ELSO_1ELNSN_7ScaleInE0ELSP_0EEEEEENS4_6LayoutISC_NS5_IJNSA_ILi0EEEST_ST_EEEEENS5_IJNS4_10UnderscoreESW_SW_EEEEENS4_13SM90_TMA_LOADENS4_14ComposedLayoutINS4_7SwizzleILi2ELi4ELi3EEENS4_18smem_ptr_flag_bitsILi16EEENSS_INS5_IJNSA_ILi8EEESF_EEENS5_IJSF_SB_EEEEEEEvNS4_8identityESZ_NS10_INS11_ILi3ELi4ELi3EEES14_NSS_INS5_IJSE_S15_EEENS5_IJSB_SE_EEEEEEEvS1A_EENS_8epilogue10collective18CollectiveEpilogueINS1H_23Sm100TmaWarpSpecializedILi3ELi2ELi16ELb1ELb0EEEJSG_NS5_IJNSS_ISE_SB_EENSS_ISF_SB_EEEEESH_SI_SH_SI_NS1H_6fusion15FusionCallbacksIS1L_NS1P_17LinearCombinationISH_fSH_fLNS_15FloatRoundStyleE2EEESG_S1O_JEEENS4_5SM1004TMEM4LOAD26SM100_TMEM_LOAD_16dp256b4xESZ_S19_NS4_17SM75_U32x4_LDSM_NENS4_14SM90_TMA_STOREES19_NS4_17SM90_U32x4_STSM_NENS4_39AutoVectorizingCopyWithAssumedAlignmentILi128EEEEEEvvEEEEvNT_6ParamsE,"aw",@nobits
	.sectionflags	@""
	.align	16
	.zero		1024


//--------------------- .nv.shared.reserved.0     --------------------------
	.section	.nv.shared.reserved.0,"aw",@nobits
	.weak		__nv_reservedSMEM_offset_0_alias
	.size		__nv_reservedSMEM_offset_0_alias, 0, 64
	.other		__nv_reservedSMEM_offset_0_alias,@"STO_CUDA_RESERVED_SHARED STV_DEFAULT"
__nv_reservedSMEM_offset_0_alias:
	.zero		0
.nv.shared.reserved.0:
	.zero		64
	.weak		__nv_reservedSMEM_tcgen05_partition
	.type		__nv_reservedSMEM_tcgen05_partition,@object
	.size		__nv_reservedSMEM_tcgen05_partition,(.L_0 - __nv_reservedSMEM_tcgen05_partition)
__nv_reservedSMEM_tcgen05_partition:
	.zero		32
.L_0:


//--------------------- .nv.global                --------------------------
	.section	.nv.global,"aw",@nobits
.nv.global:
	.type		_ZN40_INTERNAL_d62050c6_4_k_cu_7d4ec0c5_243234cute1_E,@object
	.size		_ZN40_INTERNAL_d62050c6_4_k_cu_7d4ec0c5_243234cute1_E,(_ZN40_INTERNAL_d62050c6_4_k_cu_7d4ec0c5_243234cuda3std3__45__cpo6cbeginE - _ZN40_INTERNAL_d62050c6_4_k_cu_7d4ec0c5_243234cute1_E)
_ZN40_INTERNAL_d62050c6_4_k_cu_7d4ec0c5_243234cute1_E:
	.zero		1
	.type		_ZN40_INTERNAL_d62050c6_4_k_cu_7d4ec0c5_243234cuda3std3__45__cpo6cbeginE,@object
	.size		_ZN40_INTERNAL_d62050c6_4_k_cu_7d4ec0c5_243234cuda3std3__45__cpo6cbeginE,(_ZN40_INTERNAL_d62050c6_4_k_cu_7d4ec0c5_243234cuda3std3__48in_placeE - _ZN40_INTERNAL_d62050c6_4_k_cu_7d4ec0c5_243234cuda3std3__45__cpo6cbeginE)
_ZN40_INTERNAL_d62050c6_4_k_cu_7d4ec0c5_243234cuda3std3__45__cpo6cbeginE:
	.zero		1
	.type		_ZN40_INTERNAL_d62050c6_4_k_cu_7d4ec0c5_243234cuda3std3__48in_placeE,@object
	.size		_ZN40_INTERNAL_d62050c6_4_k_cu_7d4ec0c5_243234cuda3std3__48in_placeE,(_ZN40_INTERNAL_d62050c6_4_k_cu_7d4ec0c5_243234cuda3std6ranges3__45__cpo9iter_moveE - _ZN40_INTERNAL_d62050c6_4_k_cu_7d4ec0c5_243234cuda3std3__48in_placeE)
_ZN40_INTERNAL_d62050c6_4_k_cu_7d4ec0c5_243234cuda3std3__48in_placeE:
	.zero		1
	.type		_ZN40_INTERNAL_d62050c6_4_k_cu_7d4ec0c5_243234cuda3std6ranges3__45__cpo9iter_moveE,@object
	.size		_ZN40_INTERNAL_d62050c6_4_k_cu_7d4ec0c5_243234cuda3std6ranges3__45__cpo9iter_moveE,(_ZN40_INTERNAL_d62050c6_4_k_cu_7d4ec0c5_243234cuda3std3__45__cpo5beginE - _ZN40_INTERNAL_d62050c6_4_k_cu_7d4ec0c5_243234cuda3std6ranges3__45__cpo9iter_moveE)
_ZN40_INTERNAL_d62050c6_4_k_cu_7d4ec0c5_243234cuda3std6ranges3__45__cpo9iter_moveE:
	.zero		1
	.type		_ZN40_INTERNAL_d62050c6_4_k_cu_7d4ec0c5_243234cuda3std3__45__cpo5beginE,@object
	.size		_ZN40_INTERNAL_d62050c6_4_k_cu_7d4ec0c5_243234cuda3std3__45__cpo5beginE,(_ZN40_INTERNAL_d62050c6_4_k_cu_7d4ec0c5_243234cuda3std3__442_GLOBAL__N__d62050c6_4_k_cu_7d4ec0c5_243236ignoreE - _ZN40_INTERNAL_d62050c6_4_k_cu_7d4ec0c5_243234cuda3std3__45__cpo5beginE)
_ZN40_INTERNAL_d62050c6_4_k_cu_7d4ec0c5_243234cuda3std3__45__cpo5beginE:
	.zero		1
	.type		_ZN40_INTERNAL_d62050c6_4_k_cu_7d4ec0c5_243234cuda3std3__442_GLOBAL__N__d62050c6_4_k_cu_7d4ec0c5_243236ignoreE,@object
	.size		_ZN40_INTERNAL_d62050c6_4_k_cu_7d4ec0c5_243234cuda3std3__442_GLOBAL__N__d62050c6_4_k_cu_7d4ec0c5_243236ignoreE,(_ZN40_INTERNAL_d62050c6_4_k_cu_7d4ec0c5_243234cute7productE - _ZN40_INTERNAL_d62050c6_4_k_cu_7d4ec0c5_243234cuda3std3__442_GLOBAL__N__d62050c6_4_k_cu_7d4ec0c5_243236ignoreE)
_ZN40_INTERNAL_d62050c6_4_k_cu_7d4ec0c5_243234cuda3std3__442_GLOBAL__N__d62050c6_4_k_cu_7d4ec0c5_243236ignoreE:
	.zero		1
	.type		_ZN40_INTERNAL_d62050c6_4_k_cu_7d4ec0c5_243234cute7productE,@object
	.size		_ZN40_INTERNAL_d62050c6_4_k_cu_7d4ec0c5_243234cute7productE,(_ZN40_INTERNAL_d62050c6_4_k_cu_7d4ec0c5_243234cuda3std3__45__cpo3endE - _ZN40_INTERNAL_d62050c6_4_k_cu_7d4ec0c5_243234cute7productE)
_ZN40_INTERNAL_d62050c6_4_k_cu_7d4ec0c5_243234cute7productE:
	.zero		1
	.type		_ZN40_INTERNAL_d62050c6_4_k_cu_7d4ec0c5_243234cuda3std3__45__cpo3endE,@object
	.size		_ZN40_INTERNAL_d62050c6_4_k_cu_7d4ec0c5_243234cuda3std3__45__cpo3endE,(_ZN40_INTERNAL_d62050c6_4_k_cu_7d4ec0c5_243234cuda3std3__419piecewise_constructE - _ZN40_INTERNAL_d62050c6_4_k_cu_7d4ec0c5_243234cuda3std3__45__cpo3endE)
_ZN40_INTERNAL_d62050c6_4_k_cu_7d4ec0c5_243234cuda3std3__45__cpo3endE:
	.zero		1
	.type		_ZN40_INTERNAL_d62050c6_4_k_cu_7d4ec0c5_243234cuda3std3__419piecewise_constructE,@object
	.size		_ZN40_INTERNAL_d62050c6_4_k_cu_7d4ec0c5_243234cuda3std3__419piecewise_constructE,(_ZN40_INTERNAL_d62050c6_4_k_cu_7d4ec0c5_243234cuda3std3__45__cpo4cendE - _ZN40_INTERNAL_d62050c6_4_k_cu_7d4ec0c5_243234cuda3std3__419piecewise_constructE)
_ZN40_INTERNAL_d62050c6_4_k_cu_7d4ec0c5_243234cuda3std3__419piecewise_constructE:
	.zero		1
	.type		_ZN40_INTERNAL_d62050c6_4_k_cu_7d4ec0c5_243234cuda3std3__45__cpo4cendE,@object
	.size		_ZN40_INTERNAL_d62050c6_4_k_cu_7d4ec0c5_243234cuda3std3__45__cpo4cendE,(_ZN40_INTERNAL_d62050c6_4_k_cu_7d4ec0c5_243234cuda3std6ranges3__45__cpo4swapE - _ZN40_INTERNAL_d62050c6_4_k_cu_7d4ec0c5_243234cuda3std3__45__cpo4cendE)
_ZN40_INTERNAL_d62050c6_4_k_cu_7d4ec0c5_243234cuda3std3__45__cpo4cendE:
	.zero		1
	.type		_ZN40_INTERNAL_d62050c6_4_k_cu_7d4ec0c5_243234cuda3std6ranges3__45__cpo4swapE,@object
	.size		_ZN40_INTERNAL_d62050c6_4_k_cu_7d4ec0c5_243234cuda3std6ranges3__45__cpo4swapE,(.L_10 - _ZN40_INTERNAL_d62050c6_4_k_cu_7d4ec0c5_243234cuda3std6ranges3__45__cpo4swapE)
_ZN40_INTERNAL_d62050c6_4_k_cu_7d4ec0c5_243234cuda3std6ranges3__45__cpo4swapE:
	.zero		1
.L_10:


//--------------------- .nv.constant0._ZN7cutlass13device_kernelINS_4gemm6kernel13GemmUniversalIN4cute5tupleIJiiiiEEENS1_10collective13CollectiveMmaINS1_35MainloopSm100TmaUmmaWarpSpecializedILi26ELi2ELi4ENS5_IJNS4_1CILi1EEESB_SB_EEEEENS5_IJNSA_ILi64EEESE_NSA_ILi32EEEEEENS_10bfloat16_tENS5_IJlSB_lEEESH_NS5_IJSB_llEEENS4_8TiledMMAINS4_8MMA_AtomIJNS4_20SM100_MMA_F16BF16_SSISH_SH_fLi64ELi64ELNS4_4UMMA5MajorE0ELSO_1ELNSN_7ScaleInE0ELSP_0EEEEEENS4_6LayoutISC_NS5_IJNSA_ILi0EEEST_ST_EEEEENS5_IJNS4_10UnderscoreESW_SW_EEEEENS4_13SM90_TMA_LOADENS4_14ComposedLayoutINS4_7SwizzleILi2ELi4ELi3EEENS4_18smem_ptr_flag_bitsILi16EEENSS_INS5_IJNSA_ILi8EEESF_EEENS5_IJSF_SB_EEEEEEEvNS4_8identityESZ_NS10_INS11_ILi3ELi4ELi3EEES14_NSS_INS5_IJSE_S15_EEENS5_IJSB_SE_EEEEEEEvS1A_EENS_8epilogue10collective18CollectiveEpilogueINS1H_23Sm100TmaWarpSpecializedILi3ELi2ELi16ELb1ELb0EEEJSG_NS5_IJNSS_ISE_SB_EENSS_ISF_SB_EEEEESH_SI_SH_SI_NS1H_6fusion15FusionCallbacksIS1L_NS1P_17LinearCombinationISH_fSH_fLNS_15FloatRoundStyleE2EEESG_S1O_JEEENS4_5SM1004TMEM4LOAD26SM100_TMEM_LOAD_16dp256b4xESZ_S19_NS4_17SM75_U32x4_LDSM_NENS4_14SM90_TMA_STOREES19_NS4_17SM90_U32x4_STSM_NENS4_39AutoVectorizingCopyWithAssumedAlignmentILi128EEEEEEvvEEEEvNT_6ParamsE --------------------------
	.section	.nv.constant0._ZN7cutlass13device_kernelINS_4gemm6kernel13GemmUniversalIN4cute5tupleIJiiiiEEENS1_10collective13CollectiveMmaINS1_35MainloopSm100TmaUmmaWarpSpecializedILi26ELi2ELi4ENS5_IJNS4_1CILi1EEESB_SB_EEEEENS5_IJNSA_ILi64EEESE_NSA_ILi32EEEEEENS_10bfloat16_tENS5_IJlSB_lEEESH_NS5_IJSB_llEEENS4_8TiledMMAINS4_8MMA_AtomIJNS4_20SM100_MMA_F16BF16_SSISH_SH_fLi64ELi64ELNS4_4UMMA5MajorE0ELSO_1ELNSN_7ScaleInE0ELSP_0EEEEEENS4_6LayoutISC_NS5_IJNSA_ILi0EEEST_ST_EEEEENS5_IJNS4_10UnderscoreESW_SW_EEEEENS4_13SM90_TMA_LOADENS4_14ComposedLayoutINS4_7SwizzleILi2ELi4ELi3EEENS4_18smem_ptr_flag_bitsILi16EEENSS_INS5_IJNSA_ILi8EEESF_EEENS5_IJSF_SB_EEEEEEEvNS4_8identityESZ_NS10_INS11_ILi3ELi4ELi3EEES14_NSS_INS5_IJSE_S15_EEENS5_IJSB_SE_EEEEEEEvS1A_EENS_8epilogue10collective18CollectiveEpilogueINS1H_23Sm100TmaWarpSpecializedILi3ELi2ELi16ELb1ELb0EEEJSG_NS5_IJNSS_ISE_SB_EENSS_ISF_SB_EEEEESH_SI_SH_SI_NS1H_6fusion15FusionCallbacksIS1L_NS1P_17LinearCombinationISH_fSH_fLNS_15FloatRoundStyleE2EEESG_S1O_JEEENS4_5SM1004TMEM4LOAD26SM100_TMEM_LOAD_16dp256b4xESZ_S19_NS4_17SM75_U32x4_LDSM_NENS4_14SM90_TMA_STOREES19_NS4_17SM90_U32x4_STSM_NENS4_39AutoVectorizingCopyWithAssumedAlignmentILi128EEEEEEvvEEEEvNT_6ParamsE,"a",@progbits
	.sectionflags	@""
	.align	4
.nv.constant0._ZN7cutlass13device_kernelINS_4gemm6kernel13GemmUniversalIN4cute5tupleIJiiiiEEENS1_10collective13CollectiveMmaINS1_35MainloopSm100TmaUmmaWarpSpecializedILi26ELi2ELi4ENS5_IJNS4_1CILi1EEESB_SB_EEEEENS5_IJNSA_ILi64EEESE_NSA_ILi32EEEEEENS_10bfloat16_tENS5_IJlSB_lEEESH_NS5_IJSB_llEEENS4_8TiledMMAINS4_8MMA_AtomIJNS4_20SM100_MMA_F16BF16_SSISH_SH_fLi64ELi64ELNS4_4UMMA5MajorE0ELSO_1ELNSN_7ScaleInE0ELSP_0EEEEEENS4_6LayoutISC_NS5_IJNSA_ILi0EEEST_ST_EEEEENS5_IJNS4_10UnderscoreESW_SW_EEEEENS4_13SM90_TMA_LOADENS4_14ComposedLayoutINS4_7SwizzleILi2ELi4ELi3EEENS4_18smem_ptr_flag_bitsILi16EEENSS_INS5_IJNSA_ILi8EEESF_EEENS5_IJSF_SB_EEEEEEEvNS4_8identityESZ_NS10_INS11_ILi3ELi4ELi3EEES14_NSS_INS5_IJSE_S15_EEENS5_IJSB_SE_EEEEEEEvS1A_EENS_8epilogue10collective18CollectiveEpilogueINS1H_23Sm100TmaWarpSpecializedILi3ELi2ELi16ELb1ELb0EEEJSG_NS5_IJNSS_ISE_SB_EENSS_ISF_SB_EEEEESH_SI_SH_SI_NS1H_6fusion15FusionCallbacksIS1L_NS1P_17LinearCombinationISH_fSH_fLNS_15FloatRoundStyleE2EEESG_S1O_JEEENS4_5SM1004TMEM4LOAD26SM100_TMEM_LOAD_16dp256b4xESZ_S19_NS4_17SM75_U32x4_LDSM_NENS4_14SM90_TMA_STOREES19_NS4_17SM90_U32x4_STSM_NENS4_39AutoVectorizingCopyWithAssumedAlignmentILi128EEEEEEvvEEEEvNT_6ParamsE:
	.zero		2944


//--------------------- SYMBOLS --------------------------

	.type		.nv.reservedSmem.offset0,@object
	.size		.nv.reservedSmem.offset0,0x4
	.type		.nv.reservedSmem.cap,@object
	.size		.nv.reservedSmem.cap,0x4
	.type		__assertfail,@function
